//
// Generated by NVIDIA NVVM Compiler
//
// Compiler Build ID: CL-36424714
// Cuda compilation tools, release 13.0, V13.0.88
// Based on NVVM 20.0.0
//

.version 9.0
.target sm_100
.address_size 64

	// .globl	_Z17orthogonal_kernelPdS_Pbiiii
// _ZZ17orthogonal_kernelPdS_PbiiiiE2Ci has been demoted
// _ZZ17orthogonal_kernelPdS_PbiiiiE2Cj has been demoted

.visible .entry _Z17orthogonal_kernelPdS_Pbiiii(
	.param .u64 .ptr .align 1 _Z17orthogonal_kernelPdS_Pbiiii_param_0,
	.param .u64 .ptr .align 1 _Z17orthogonal_kernelPdS_Pbiiii_param_1,
	.param .u64 .ptr .align 1 _Z17orthogonal_kernelPdS_Pbiiii_param_2,
	.param .u32 _Z17orthogonal_kernelPdS_Pbiiii_param_3,
	.param .u32 _Z17orthogonal_kernelPdS_Pbiiii_param_4,
	.param .u32 _Z17orthogonal_kernelPdS_Pbiiii_param_5,
	.param .u32 _Z17orthogonal_kernelPdS_Pbiiii_param_6
)
{
	.reg .pred 	%p<43>;
	.reg .b16 	%rs<3>;
	.reg .b32 	%r<210>;
	.reg .b64 	%rd<50>;
	.reg .b64 	%fd<339>;
	// demoted variable
	.shared .align 8 .b8 _ZZ17orthogonal_kernelPdS_PbiiiiE2Ci[48];
	// demoted variable
	.shared .align 8 .b8 _ZZ17orthogonal_kernelPdS_PbiiiiE2Cj[48];
	ld.param.u64 	%rd3, [_Z17orthogonal_kernelPdS_Pbiiii_param_0];
	ld.param.u64 	%rd4, [_Z17orthogonal_kernelPdS_Pbiiii_param_2];
	ld.param.u32 	%r76, [_Z17orthogonal_kernelPdS_Pbiiii_param_3];
	ld.param.u32 	%r77, [_Z17orthogonal_kernelPdS_Pbiiii_param_4];
	ld.param.u32 	%r78, [_Z17orthogonal_kernelPdS_Pbiiii_param_5];
	ld.param.u32 	%r79, [_Z17orthogonal_kernelPdS_Pbiiii_param_6];
	cvta.to.global.u64 	%rd1, %rd4;
	cvta.to.global.u64 	%rd2, %rd3;
	mov.u32 	%r80, %tid.x;
	mov.u32 	%r81, %ctaid.x;
	mov.u32 	%r82, %ntid.x;
	mad.lo.s32 	%r1, %r81, %r82, %r80;
	setp.ge.s32 	%p1, %r1, %r76;
	@%p1 bra 	$L__BB0_54;
	mul.lo.s32 	%r83, %r77, %r1;
	add.s32 	%r84, %r83, %r78;
	mul.wide.s32 	%rd5, %r84, 8;
	add.s64 	%rd6, %rd2, %rd5;
	ld.global.f64 	%fd40, [%rd6];
	shl.b32 	%r85, %r1, 3;
	mov.u32 	%r86, _ZZ17orthogonal_kernelPdS_PbiiiiE2Ci;
	add.s32 	%r87, %r86, %r85;
	st.shared.f64 	[%r87], %fd40;
	add.s32 	%r88, %r79, %r83;
	mul.wide.s32 	%rd7, %r88, 8;
	add.s64 	%rd8, %rd2, %rd7;
	ld.global.f64 	%fd41, [%rd8];
	mov.u32 	%r89, _ZZ17orthogonal_kernelPdS_PbiiiiE2Cj;
	add.s32 	%r90, %r89, %r85;
	st.shared.f64 	[%r90], %fd41;
	bar.sync 	0;
	setp.lt.s32 	%p2, %r76, 1;
	mov.f64 	%fd336, 0d0000000000000000;
	mov.f64 	%fd337, %fd336;
	mov.f64 	%fd338, %fd336;
	@%p2 bra 	$L__BB0_13;
	and.b32  	%r2, %r76, 7;
	setp.lt.u32 	%p3, %r76, 8;
	mov.f64 	%fd338, 0d0000000000000000;
	mov.b32 	%r185, 0;
	mov.f64 	%fd337, %fd338;
	mov.f64 	%fd336, %fd338;
	@%p3 bra 	$L__BB0_5;
	and.b32  	%r185, %r76, 2147483640;
	add.s32 	%r182, %r86, 32;
	add.s32 	%r181, %r89, 32;
	neg.s32 	%r183, %r185;
	mov.f64 	%fd338, 0d0000000000000000;
$L__BB0_4:
	.pragma "nounroll";
	ld.shared.f64 	%fd45, [%r182+-32];
	ld.shared.f64 	%fd46, [%r181+-32];
	fma.rn.f64 	%fd47, %fd45, %fd46, %fd336;
	fma.rn.f64 	%fd48, %fd45, %fd45, %fd337;
	fma.rn.f64 	%fd49, %fd46, %fd46, %fd338;
	ld.shared.f64 	%fd50, [%r182+-24];
	ld.shared.f64 	%fd51, [%r181+-24];
	fma.rn.f64 	%fd52, %fd50, %fd51, %fd47;
	fma.rn.f64 	%fd53, %fd50, %fd50, %fd48;
	fma.rn.f64 	%fd54, %fd51, %fd51, %fd49;
	ld.shared.f64 	%fd55, [%r182+-16];
	ld.shared.f64 	%fd56, [%r181+-16];
	fma.rn.f64 	%fd57, %fd55, %fd56, %fd52;
	fma.rn.f64 	%fd58, %fd55, %fd55, %fd53;
	fma.rn.f64 	%fd59, %fd56, %fd56, %fd54;
	ld.shared.f64 	%fd60, [%r182+-8];
	ld.shared.f64 	%fd61, [%r181+-8];
	fma.rn.f64 	%fd62, %fd60, %fd61, %fd57;
	fma.rn.f64 	%fd63, %fd60, %fd60, %fd58;
	fma.rn.f64 	%fd64, %fd61, %fd61, %fd59;
	ld.shared.f64 	%fd65, [%r182];
	ld.shared.f64 	%fd66, [%r181];
	fma.rn.f64 	%fd67, %fd65, %fd66, %fd62;
	fma.rn.f64 	%fd68, %fd65, %fd65, %fd63;
	fma.rn.f64 	%fd69, %fd66, %fd66, %fd64;
	ld.shared.f64 	%fd70, [%r182+8];
	ld.shared.f64 	%fd71, [%r181+8];
	fma.rn.f64 	%fd72, %fd70, %fd71, %fd67;
	fma.rn.f64 	%fd73, %fd70, %fd70, %fd68;
	fma.rn.f64 	%fd74, %fd71, %fd71, %fd69;
	ld.shared.f64 	%fd75, [%r182+16];
	ld.shared.f64 	%fd76, [%r181+16];
	fma.rn.f64 	%fd77, %fd75, %fd76, %fd72;
	fma.rn.f64 	%fd78, %fd75, %fd75, %fd73;
	fma.rn.f64 	%fd79, %fd76, %fd76, %fd74;
	ld.shared.f64 	%fd80, [%r182+24];
	ld.shared.f64 	%fd81, [%r181+24];
	fma.rn.f64 	%fd336, %fd80, %fd81, %fd77;
	fma.rn.f64 	%fd337, %fd80, %fd80, %fd78;
	fma.rn.f64 	%fd338, %fd81, %fd81, %fd79;
	add.s32 	%r183, %r183, 8;
	add.s32 	%r182, %r182, 64;
	add.s32 	%r181, %r181, 64;
	setp.ne.s32 	%p4, %r183, 0;
	@%p4 bra 	$L__BB0_4;
$L__BB0_5:
	setp.eq.s32 	%p5, %r2, 0;
	@%p5 bra 	$L__BB0_13;
	and.b32  	%r12, %r76, 3;
	setp.lt.u32 	%p6, %r2, 4;
	@%p6 bra 	$L__BB0_8;
	shl.b32 	%r96, %r185, 3;
	add.s32 	%r98, %r86, %r96;
	ld.shared.f64 	%fd83, [%r98];
	add.s32 	%r100, %r89, %r96;
	ld.shared.f64 	%fd84, [%r100];
	fma.rn.f64 	%fd85, %fd83, %fd84, %fd336;
	fma.rn.f64 	%fd86, %fd83, %fd83, %fd337;
	fma.rn.f64 	%fd87, %fd84, %fd84, %fd338;
	ld.shared.f64 	%fd88, [%r98+8];
	ld.shared.f64 	%fd89, [%r100+8];
	fma.rn.f64 	%fd90, %fd88, %fd89, %fd85;
	fma.rn.f64 	%fd91, %fd88, %fd88, %fd86;
	fma.rn.f64 	%fd92, %fd89, %fd89, %fd87;
	ld.shared.f64 	%fd93, [%r98+16];
	ld.shared.f64 	%fd94, [%r100+16];
	fma.rn.f64 	%fd95, %fd93, %fd94, %fd90;
	fma.rn.f64 	%fd96, %fd93, %fd93, %fd91;
	fma.rn.f64 	%fd97, %fd94, %fd94, %fd92;
	ld.shared.f64 	%fd98, [%r98+24];
	ld.shared.f64 	%fd99, [%r100+24];
	fma.rn.f64 	%fd336, %fd98, %fd99, %fd95;
	fma.rn.f64 	%fd337, %fd98, %fd98, %fd96;
	fma.rn.f64 	%fd338, %fd99, %fd99, %fd97;
	add.s32 	%r185, %r185, 4;
$L__BB0_8:
	setp.eq.s32 	%p7, %r12, 0;
	@%p7 bra 	$L__BB0_13;
	setp.eq.s32 	%p8, %r12, 1;
	@%p8 bra 	$L__BB0_11;
	shl.b32 	%r101, %r185, 3;
	add.s32 	%r103, %r86, %r101;
	ld.shared.f64 	%fd101, [%r103];
	add.s32 	%r105, %r89, %r101;
	ld.shared.f64 	%fd102, [%r105];
	fma.rn.f64 	%fd103, %fd101, %fd102, %fd336;
	fma.rn.f64 	%fd104, %fd101, %fd101, %fd337;
	fma.rn.f64 	%fd105, %fd102, %fd102, %fd338;
	ld.shared.f64 	%fd106, [%r103+8];
	ld.shared.f64 	%fd107, [%r105+8];
	fma.rn.f64 	%fd336, %fd106, %fd107, %fd103;
	fma.rn.f64 	%fd337, %fd106, %fd106, %fd104;
	fma.rn.f64 	%fd338, %fd107, %fd107, %fd105;
	add.s32 	%r185, %r185, 2;
$L__BB0_11:
	and.b32  	%r106, %r76, 1;
	setp.eq.b32 	%p9, %r106, 1;
	not.pred 	%p10, %p9;
	@%p10 bra 	$L__BB0_13;
	shl.b32 	%r107, %r185, 3;
	add.s32 	%r109, %r86, %r107;
	ld.shared.f64 	%fd108, [%r109];
	add.s32 	%r111, %r89, %r107;
	ld.shared.f64 	%fd109, [%r111];
	fma.rn.f64 	%fd336, %fd108, %fd109, %fd336;
	fma.rn.f64 	%fd337, %fd108, %fd108, %fd337;
	fma.rn.f64 	%fd338, %fd109, %fd109, %fd338;
$L__BB0_13:
	abs.f64 	%fd110, %fd336;
	setp.geu.f64 	%p11, %fd110, 0d3EB0C6F7A0B5ED8D;
	@%p11 bra 	$L__BB0_16;
	setp.ne.s32 	%p42, %r1, 0;
	@%p42 bra 	$L__BB0_54;
	mov.b16 	%rs2, 1;
	st.global.u8 	[%rd1], %rs2;
	bra.uni 	$L__BB0_54;
$L__BB0_16:
	setp.ne.s32 	%p12, %r1, 0;
	@%p12 bra 	$L__BB0_18;
	mov.b16 	%rs1, 0;
	st.global.u8 	[%rd1], %rs1;
$L__BB0_18:
	setp.lt.s32 	%p13, %r76, 1;
	setp.geu.f64 	%p14, %fd337, %fd338;
	or.pred  	%p15, %p14, %p13;
	@%p15 bra 	$L__BB0_31;
	and.b32  	%r17, %r76, 15;
	setp.lt.u32 	%p16, %r76, 16;
	mov.b32 	%r191, 0;
	@%p16 bra 	$L__BB0_22;
	and.b32  	%r191, %r76, 2147483632;
	add.s32 	%r188, %r86, 64;
	add.s32 	%r187, %r89, 64;
	neg.s32 	%r189, %r191;
$L__BB0_21:
	.pragma "nounroll";
	ld.shared.f64 	%fd111, [%r188+-64];
	ld.shared.f64 	%fd112, [%r187+-64];
	st.shared.f64 	[%r188+-64], %fd112;
	st.shared.f64 	[%r187+-64], %fd111;
	ld.shared.f64 	%fd113, [%r188+-56];
	ld.shared.f64 	%fd114, [%r187+-56];
	st.shared.f64 	[%r188+-56], %fd114;
	st.shared.f64 	[%r187+-56], %fd113;
	ld.shared.f64 	%fd115, [%r188+-48];
	ld.shared.f64 	%fd116, [%r187+-48];
	st.shared.f64 	[%r188+-48], %fd116;
	st.shared.f64 	[%r187+-48], %fd115;
	ld.shared.f64 	%fd117, [%r188+-40];
	ld.shared.f64 	%fd118, [%r187+-40];
	st.shared.f64 	[%r188+-40], %fd118;
	st.shared.f64 	[%r187+-40], %fd117;
	ld.shared.f64 	%fd119, [%r188+-32];
	ld.shared.f64 	%fd120, [%r187+-32];
	st.shared.f64 	[%r188+-32], %fd120;
	st.shared.f64 	[%r187+-32], %fd119;
	ld.shared.f64 	%fd121, [%r188+-24];
	ld.shared.f64 	%fd122, [%r187+-24];
	st.shared.f64 	[%r188+-24], %fd122;
	st.shared.f64 	[%r187+-24], %fd121;
	ld.shared.f64 	%fd123, [%r188+-16];
	ld.shared.f64 	%fd124, [%r187+-16];
	st.shared.f64 	[%r188+-16], %fd124;
	st.shared.f64 	[%r187+-16], %fd123;
	ld.shared.f64 	%fd125, [%r188+-8];
	ld.shared.f64 	%fd126, [%r187+-8];
	st.shared.f64 	[%r188+-8], %fd126;
	st.shared.f64 	[%r187+-8], %fd125;
	ld.shared.f64 	%fd127, [%r188];
	ld.shared.f64 	%fd128, [%r187];
	st.shared.f64 	[%r188], %fd128;
	st.shared.f64 	[%r187], %fd127;
	ld.shared.f64 	%fd129, [%r188+8];
	ld.shared.f64 	%fd130, [%r187+8];
	st.shared.f64 	[%r188+8], %fd130;
	st.shared.f64 	[%r187+8], %fd129;
	ld.shared.f64 	%fd131, [%r188+16];
	ld.shared.f64 	%fd132, [%r187+16];
	st.shared.f64 	[%r188+16], %fd132;
	st.shared.f64 	[%r187+16], %fd131;
	ld.shared.f64 	%fd133, [%r188+24];
	ld.shared.f64 	%fd134, [%r187+24];
	st.shared.f64 	[%r188+24], %fd134;
	st.shared.f64 	[%r187+24], %fd133;
	ld.shared.f64 	%fd135, [%r188+32];
	ld.shared.f64 	%fd136, [%r187+32];
	st.shared.f64 	[%r188+32], %fd136;
	st.shared.f64 	[%r187+32], %fd135;
	ld.shared.f64 	%fd137, [%r188+40];
	ld.shared.f64 	%fd138, [%r187+40];
	st.shared.f64 	[%r188+40], %fd138;
	st.shared.f64 	[%r187+40], %fd137;
	ld.shared.f64 	%fd139, [%r188+48];
	ld.shared.f64 	%fd140, [%r187+48];
	st.shared.f64 	[%r188+48], %fd140;
	st.shared.f64 	[%r187+48], %fd139;
	ld.shared.f64 	%fd141, [%r188+56];
	ld.shared.f64 	%fd142, [%r187+56];
	st.shared.f64 	[%r188+56], %fd142;
	st.shared.f64 	[%r187+56], %fd141;
	add.s32 	%r189, %r189, 16;
	add.s32 	%r188, %r188, 128;
	add.s32 	%r187, %r187, 128;
	setp.ne.s32 	%p17, %r189, 0;
	@%p17 bra 	$L__BB0_21;
$L__BB0_22:
	setp.eq.s32 	%p18, %r17, 0;
	@%p18 bra 	$L__BB0_31;
	and.b32  	%r27, %r76, 7;
	setp.lt.u32 	%p19, %r17, 8;
	@%p19 bra 	$L__BB0_25;
	shl.b32 	%r117, %r191, 3;
	add.s32 	%r119, %r86, %r117;
	ld.shared.f64 	%fd143, [%r119];
	add.s32 	%r121, %r89, %r117;
	ld.shared.f64 	%fd144, [%r121];
	st.shared.f64 	[%r119], %fd144;
	st.shared.f64 	[%r121], %fd143;
	ld.shared.f64 	%fd145, [%r119+8];
	ld.shared.f64 	%fd146, [%r121+8];
	st.shared.f64 	[%r119+8], %fd146;
	st.shared.f64 	[%r121+8], %fd145;
	ld.shared.f64 	%fd147, [%r119+16];
	ld.shared.f64 	%fd148, [%r121+16];
	st.shared.f64 	[%r119+16], %fd148;
	st.shared.f64 	[%r121+16], %fd147;
	ld.shared.f64 	%fd149, [%r119+24];
	ld.shared.f64 	%fd150, [%r121+24];
	st.shared.f64 	[%r119+24], %fd150;
	st.shared.f64 	[%r121+24], %fd149;
	ld.shared.f64 	%fd151, [%r119+32];
	ld.shared.f64 	%fd152, [%r121+32];
	st.shared.f64 	[%r119+32], %fd152;
	st.shared.f64 	[%r121+32], %fd151;
	ld.shared.f64 	%fd153, [%r119+40];
	ld.shared.f64 	%fd154, [%r121+40];
	st.shared.f64 	[%r119+40], %fd154;
	st.shared.f64 	[%r121+40], %fd153;
	ld.shared.f64 	%fd155, [%r119+48];
	ld.shared.f64 	%fd156, [%r121+48];
	st.shared.f64 	[%r119+48], %fd156;
	st.shared.f64 	[%r121+48], %fd155;
	ld.shared.f64 	%fd157, [%r119+56];
	ld.shared.f64 	%fd158, [%r121+56];
	st.shared.f64 	[%r119+56], %fd158;
	st.shared.f64 	[%r121+56], %fd157;
	add.s32 	%r191, %r191, 8;
$L__BB0_25:
	setp.eq.s32 	%p20, %r27, 0;
	@%p20 bra 	$L__BB0_31;
	and.b32  	%r30, %r76, 3;
	setp.lt.u32 	%p21, %r27, 4;
	@%p21 bra 	$L__BB0_28;
	shl.b32 	%r122, %r191, 3;
	add.s32 	%r124, %r86, %r122;
	ld.shared.f64 	%fd159, [%r124];
	add.s32 	%r126, %r89, %r122;
	ld.shared.f64 	%fd160, [%r126];
	st.shared.f64 	[%r124], %fd160;
	st.shared.f64 	[%r126], %fd159;
	ld.shared.f64 	%fd161, [%r124+8];
	ld.shared.f64 	%fd162, [%r126+8];
	st.shared.f64 	[%r124+8], %fd162;
	st.shared.f64 	[%r126+8], %fd161;
	ld.shared.f64 	%fd163, [%r124+16];
	ld.shared.f64 	%fd164, [%r126+16];
	st.shared.f64 	[%r124+16], %fd164;
	st.shared.f64 	[%r126+16], %fd163;
	ld.shared.f64 	%fd165, [%r124+24];
	ld.shared.f64 	%fd166, [%r126+24];
	st.shared.f64 	[%r124+24], %fd166;
	st.shared.f64 	[%r126+24], %fd165;
	add.s32 	%r191, %r191, 4;
$L__BB0_28:
	setp.eq.s32 	%p22, %r30, 0;
	@%p22 bra 	$L__BB0_31;
	shl.b32 	%r127, %r191, 3;
	add.s32 	%r195, %r89, %r127;
	add.s32 	%r194, %r86, %r127;
	neg.s32 	%r193, %r30;
$L__BB0_30:
	.pragma "nounroll";
	ld.shared.f64 	%fd167, [%r194];
	ld.shared.f64 	%fd168, [%r195];
	st.shared.f64 	[%r194], %fd168;
	st.shared.f64 	[%r195], %fd167;
	add.s32 	%r195, %r195, 8;
	add.s32 	%r194, %r194, 8;
	add.s32 	%r193, %r193, 1;
	setp.ne.s32 	%p23, %r193, 0;
	@%p23 bra 	$L__BB0_30;
$L__BB0_31:
	setp.lt.s32 	%p24, %r76, 1;
	sub.f64 	%fd169, %fd337, %fd338;
	add.f64 	%fd170, %fd336, %fd336;
	div.rn.f64 	%fd171, %fd169, %fd170;
	setp.gt.f64 	%p25, %fd171, 0d0000000000000000;
	selp.f64 	%fd172, 0d3FF0000000000000, 0dBFF0000000000000, %p25;
	abs.f64 	%fd173, %fd171;
	fma.rn.f64 	%fd174, %fd171, %fd171, 0d3FF0000000000000;
	sqrt.rn.f64 	%fd175, %fd174;
	add.f64 	%fd176, %fd173, %fd175;
	div.rn.f64 	%fd177, %fd172, %fd176;
	fma.rn.f64 	%fd178, %fd177, %fd177, 0d3FF0000000000000;
	sqrt.rn.f64 	%fd179, %fd178;
	rcp.rn.f64 	%fd37, %fd179;
	mul.f64 	%fd38, %fd177, %fd37;
	@%p24 bra 	$L__BB0_54;
	and.b32  	%r42, %r76, 7;
	setp.lt.u32 	%p26, %r76, 8;
	mov.b32 	%r196, 0;
	@%p26 bra 	$L__BB0_35;
	and.b32  	%r196, %r76, 2147483640;
	add.s32 	%r200, %r86, 32;
	add.s32 	%r199, %r89, 32;
	neg.s32 	%r201, %r196;
$L__BB0_34:
	.pragma "nounroll";
	ld.shared.f64 	%fd180, [%r200+-32];
	ld.shared.f64 	%fd181, [%r199+-32];
	mul.f64 	%fd182, %fd38, %fd181;
	fma.rn.f64 	%fd183, %fd37, %fd180, %fd182;
	mul.f64 	%fd184, %fd37, %fd181;
	mul.f64 	%fd185, %fd38, %fd180;
	sub.f64 	%fd186, %fd184, %fd185;
	st.shared.f64 	[%r200+-32], %fd183;
	st.shared.f64 	[%r199+-32], %fd186;
	ld.shared.f64 	%fd187, [%r200+-24];
	ld.shared.f64 	%fd188, [%r199+-24];
	mul.f64 	%fd189, %fd38, %fd188;
	fma.rn.f64 	%fd190, %fd37, %fd187, %fd189;
	mul.f64 	%fd191, %fd37, %fd188;
	mul.f64 	%fd192, %fd38, %fd187;
	sub.f64 	%fd193, %fd191, %fd192;
	st.shared.f64 	[%r200+-24], %fd190;
	st.shared.f64 	[%r199+-24], %fd193;
	ld.shared.f64 	%fd194, [%r200+-16];
	ld.shared.f64 	%fd195, [%r199+-16];
	mul.f64 	%fd196, %fd38, %fd195;
	fma.rn.f64 	%fd197, %fd37, %fd194, %fd196;
	mul.f64 	%fd198, %fd37, %fd195;
	mul.f64 	%fd199, %fd38, %fd194;
	sub.f64 	%fd200, %fd198, %fd199;
	st.shared.f64 	[%r200+-16], %fd197;
	st.shared.f64 	[%r199+-16], %fd200;
	ld.shared.f64 	%fd201, [%r200+-8];
	ld.shared.f64 	%fd202, [%r199+-8];
	mul.f64 	%fd203, %fd38, %fd202;
	fma.rn.f64 	%fd204, %fd37, %fd201, %fd203;
	mul.f64 	%fd205, %fd37, %fd202;
	mul.f64 	%fd206, %fd38, %fd201;
	sub.f64 	%fd207, %fd205, %fd206;
	st.shared.f64 	[%r200+-8], %fd204;
	st.shared.f64 	[%r199+-8], %fd207;
	ld.shared.f64 	%fd208, [%r200];
	ld.shared.f64 	%fd209, [%r199];
	mul.f64 	%fd210, %fd38, %fd209;
	fma.rn.f64 	%fd211, %fd37, %fd208, %fd210;
	mul.f64 	%fd212, %fd37, %fd209;
	mul.f64 	%fd213, %fd38, %fd208;
	sub.f64 	%fd214, %fd212, %fd213;
	st.shared.f64 	[%r200], %fd211;
	st.shared.f64 	[%r199], %fd214;
	ld.shared.f64 	%fd215, [%r200+8];
	ld.shared.f64 	%fd216, [%r199+8];
	mul.f64 	%fd217, %fd38, %fd216;
	fma.rn.f64 	%fd218, %fd37, %fd215, %fd217;
	mul.f64 	%fd219, %fd37, %fd216;
	mul.f64 	%fd220, %fd38, %fd215;
	sub.f64 	%fd221, %fd219, %fd220;
	st.shared.f64 	[%r200+8], %fd218;
	st.shared.f64 	[%r199+8], %fd221;
	ld.shared.f64 	%fd222, [%r200+16];
	ld.shared.f64 	%fd223, [%r199+16];
	mul.f64 	%fd224, %fd38, %fd223;
	fma.rn.f64 	%fd225, %fd37, %fd222, %fd224;
	mul.f64 	%fd226, %fd37, %fd223;
	mul.f64 	%fd227, %fd38, %fd222;
	sub.f64 	%fd228, %fd226, %fd227;
	st.shared.f64 	[%r200+16], %fd225;
	st.shared.f64 	[%r199+16], %fd228;
	ld.shared.f64 	%fd229, [%r200+24];
	ld.shared.f64 	%fd230, [%r199+24];
	mul.f64 	%fd231, %fd38, %fd230;
	fma.rn.f64 	%fd232, %fd37, %fd229, %fd231;
	mul.f64 	%fd233, %fd37, %fd230;
	mul.f64 	%fd234, %fd38, %fd229;
	sub.f64 	%fd235, %fd233, %fd234;
	st.shared.f64 	[%r200+24], %fd232;
	st.shared.f64 	[%r199+24], %fd235;
	add.s32 	%r201, %r201, 8;
	add.s32 	%r200, %r200, 64;
	add.s32 	%r199, %r199, 64;
	setp.eq.s32 	%p27, %r201, 0;
	@%p27 bra 	$L__BB0_35;
	bra.uni 	$L__BB0_34;
$L__BB0_35:
	setp.eq.s32 	%p28, %r42, 0;
	@%p28 bra 	$L__BB0_43;
	and.b32  	%r46, %r76, 3;
	setp.lt.u32 	%p29, %r42, 4;
	@%p29 bra 	$L__BB0_38;
	shl.b32 	%r135, %r196, 3;
	add.s32 	%r137, %r86, %r135;
	ld.shared.f64 	%fd236, [%r137];
	add.s32 	%r139, %r89, %r135;
	ld.shared.f64 	%fd237, [%r139];
	mul.f64 	%fd238, %fd38, %fd237;
	fma.rn.f64 	%fd239, %fd37, %fd236, %fd238;
	mul.f64 	%fd240, %fd37, %fd237;
	mul.f64 	%fd241, %fd38, %fd236;
	sub.f64 	%fd242, %fd240, %fd241;
	st.shared.f64 	[%r137], %fd239;
	st.shared.f64 	[%r139], %fd242;
	ld.shared.f64 	%fd243, [%r137+8];
	ld.shared.f64 	%fd244, [%r139+8];
	mul.f64 	%fd245, %fd38, %fd244;
	fma.rn.f64 	%fd246, %fd37, %fd243, %fd245;
	mul.f64 	%fd247, %fd37, %fd244;
	mul.f64 	%fd248, %fd38, %fd243;
	sub.f64 	%fd249, %fd247, %fd248;
	st.shared.f64 	[%r137+8], %fd246;
	st.shared.f64 	[%r139+8], %fd249;
	ld.shared.f64 	%fd250, [%r137+16];
	ld.shared.f64 	%fd251, [%r139+16];
	mul.f64 	%fd252, %fd38, %fd251;
	fma.rn.f64 	%fd253, %fd37, %fd250, %fd252;
	mul.f64 	%fd254, %fd37, %fd251;
	mul.f64 	%fd255, %fd38, %fd250;
	sub.f64 	%fd256, %fd254, %fd255;
	st.shared.f64 	[%r137+16], %fd253;
	st.shared.f64 	[%r139+16], %fd256;
	ld.shared.f64 	%fd257, [%r137+24];
	ld.shared.f64 	%fd258, [%r139+24];
	mul.f64 	%fd259, %fd38, %fd258;
	fma.rn.f64 	%fd260, %fd37, %fd257, %fd259;
	mul.f64 	%fd261, %fd37, %fd258;
	mul.f64 	%fd262, %fd38, %fd257;
	sub.f64 	%fd263, %fd261, %fd262;
	st.shared.f64 	[%r137+24], %fd260;
	st.shared.f64 	[%r139+24], %fd263;
	add.s32 	%r196, %r196, 4;
$L__BB0_38:
	setp.eq.s32 	%p30, %r46, 0;
	@%p30 bra 	$L__BB0_43;
	setp.eq.s32 	%p31, %r46, 1;
	@%p31 bra 	$L__BB0_41;
	shl.b32 	%r140, %r196, 3;
	add.s32 	%r142, %r86, %r140;
	ld.shared.f64 	%fd264, [%r142];
	add.s32 	%r144, %r89, %r140;
	ld.shared.f64 	%fd265, [%r144];
	mul.f64 	%fd266, %fd38, %fd265;
	fma.rn.f64 	%fd267, %fd37, %fd264, %fd266;
	mul.f64 	%fd268, %fd37, %fd265;
	mul.f64 	%fd269, %fd38, %fd264;
	sub.f64 	%fd270, %fd268, %fd269;
	st.shared.f64 	[%r142], %fd267;
	st.shared.f64 	[%r144], %fd270;
	ld.shared.f64 	%fd271, [%r142+8];
	ld.shared.f64 	%fd272, [%r144+8];
	mul.f64 	%fd273, %fd38, %fd272;
	fma.rn.f64 	%fd274, %fd37, %fd271, %fd273;
	mul.f64 	%fd275, %fd37, %fd272;
	mul.f64 	%fd276, %fd38, %fd271;
	sub.f64 	%fd277, %fd275, %fd276;
	st.shared.f64 	[%r142+8], %fd274;
	st.shared.f64 	[%r144+8], %fd277;
	add.s32 	%r196, %r196, 2;
$L__BB0_41:
	and.b32  	%r145, %r76, 1;
	setp.eq.b32 	%p32, %r145, 1;
	not.pred 	%p33, %p32;
	@%p33 bra 	$L__BB0_43;
	shl.b32 	%r146, %r196, 3;
	add.s32 	%r148, %r86, %r146;
	ld.shared.f64 	%fd278, [%r148];
	add.s32 	%r150, %r89, %r146;
	ld.shared.f64 	%fd279, [%r150];
	mul.f64 	%fd280, %fd38, %fd279;
	fma.rn.f64 	%fd281, %fd37, %fd278, %fd280;
	mul.f64 	%fd282, %fd37, %fd279;
	mul.f64 	%fd283, %fd38, %fd278;
	sub.f64 	%fd284, %fd282, %fd283;
	st.shared.f64 	[%r148], %fd281;
	st.shared.f64 	[%r150], %fd284;
$L__BB0_43:
	setp.lt.u32 	%p34, %r76, 8;
	mov.b32 	%r207, 0;
	@%p34 bra 	$L__BB0_46;
	and.b32  	%r207, %r76, 2147483640;
	neg.s32 	%r206, %r207;
	add.s32 	%r205, %r86, 32;
	add.s32 	%r202, %r89, 32;
	shl.b32 	%r53, %r77, 3;
	mul.wide.s32 	%rd13, %r77, 8;
	mov.u32 	%r203, %r79;
	mov.u32 	%r204, %r78;
$L__BB0_45:
	.pragma "nounroll";
	ld.shared.f64 	%fd285, [%r205+-32];
	mul.wide.s32 	%rd9, %r204, 8;
	add.s64 	%rd10, %rd2, %rd9;
	st.global.f64 	[%rd10], %fd285;
	ld.shared.f64 	%fd286, [%r202+-32];
	mul.wide.s32 	%rd11, %r203, 8;
	add.s64 	%rd12, %rd2, %rd11;
	st.global.f64 	[%rd12], %fd286;
	ld.shared.f64 	%fd287, [%r205+-24];
	add.s64 	%rd14, %rd10, %rd13;
	st.global.f64 	[%rd14], %fd287;
	ld.shared.f64 	%fd288, [%r202+-24];
	add.s64 	%rd15, %rd12, %rd13;
	st.global.f64 	[%rd15], %fd288;
	ld.shared.f64 	%fd289, [%r205+-16];
	add.s64 	%rd16, %rd14, %rd13;
	st.global.f64 	[%rd16], %fd289;
	ld.shared.f64 	%fd290, [%r202+-16];
	add.s64 	%rd17, %rd15, %rd13;
	st.global.f64 	[%rd17], %fd290;
	ld.shared.f64 	%fd291, [%r205+-8];
	add.s64 	%rd18, %rd16, %rd13;
	st.global.f64 	[%rd18], %fd291;
	ld.shared.f64 	%fd292, [%r202+-8];
	add.s64 	%rd19, %rd17, %rd13;
	st.global.f64 	[%rd19], %fd292;
	ld.shared.f64 	%fd293, [%r205];
	add.s64 	%rd20, %rd18, %rd13;
	st.global.f64 	[%rd20], %fd293;
	ld.shared.f64 	%fd294, [%r202];
	add.s64 	%rd21, %rd19, %rd13;
	st.global.f64 	[%rd21], %fd294;
	ld.shared.f64 	%fd295, [%r205+8];
	add.s64 	%rd22, %rd20, %rd13;
	st.global.f64 	[%rd22], %fd295;
	ld.shared.f64 	%fd296, [%r202+8];
	add.s64 	%rd23, %rd21, %rd13;
	st.global.f64 	[%rd23], %fd296;
	ld.shared.f64 	%fd297, [%r205+16];
	add.s64 	%rd24, %rd22, %rd13;
	st.global.f64 	[%rd24], %fd297;
	ld.shared.f64 	%fd298, [%r202+16];
	add.s64 	%rd25, %rd23, %rd13;
	st.global.f64 	[%rd25], %fd298;
	ld.shared.f64 	%fd299, [%r205+24];
	add.s64 	%rd26, %rd24, %rd13;
	st.global.f64 	[%rd26], %fd299;
	ld.shared.f64 	%fd300, [%r202+24];
	add.s64 	%rd27, %rd25, %rd13;
	st.global.f64 	[%rd27], %fd300;
	add.s32 	%r206, %r206, 8;
	add.s32 	%r205, %r205, 64;
	add.s32 	%r204, %r204, %r53;
	add.s32 	%r203, %r203, %r53;
	add.s32 	%r202, %r202, 64;
	setp.ne.s32 	%p35, %r206, 0;
	@%p35 bra 	$L__BB0_45;
$L__BB0_46:
	setp.eq.s32 	%p36, %r42, 0;
	@%p36 bra 	$L__BB0_54;
	and.b32  	%r71, %r76, 3;
	setp.lt.u32 	%p37, %r42, 4;
	@%p37 bra 	$L__BB0_49;
	shl.b32 	%r156, %r207, 3;
	add.s32 	%r158, %r86, %r156;
	ld.shared.f64 	%fd301, [%r158];
	mul.lo.s32 	%r159, %r207, %r77;
	add.s32 	%r160, %r159, %r78;
	mul.wide.s32 	%rd28, %r160, 8;
	add.s64 	%rd29, %rd2, %rd28;
	st.global.f64 	[%rd29], %fd301;
	add.s32 	%r162, %r89, %r156;
	ld.shared.f64 	%fd302, [%r162];
	add.s32 	%r163, %r159, %r79;
	mul.wide.s32 	%rd30, %r163, 8;
	add.s64 	%rd31, %rd2, %rd30;
	st.global.f64 	[%rd31], %fd302;
	ld.shared.f64 	%fd303, [%r158+8];
	mul.wide.s32 	%rd32, %r77, 8;
	add.s64 	%rd33, %rd29, %rd32;
	st.global.f64 	[%rd33], %fd303;
	ld.shared.f64 	%fd304, [%r162+8];
	add.s64 	%rd34, %rd31, %rd32;
	st.global.f64 	[%rd34], %fd304;
	ld.shared.f64 	%fd305, [%r158+16];
	add.s64 	%rd35, %rd33, %rd32;
	st.global.f64 	[%rd35], %fd305;
	ld.shared.f64 	%fd306, [%r162+16];
	add.s64 	%rd36, %rd34, %rd32;
	st.global.f64 	[%rd36], %fd306;
	ld.shared.f64 	%fd307, [%r158+24];
	add.s64 	%rd37, %rd35, %rd32;
	st.global.f64 	[%rd37], %fd307;
	ld.shared.f64 	%fd308, [%r162+24];
	add.s64 	%rd38, %rd36, %rd32;
	st.global.f64 	[%rd38], %fd308;
	add.s32 	%r207, %r207, 4;
$L__BB0_49:
	setp.eq.s32 	%p38, %r71, 0;
	@%p38 bra 	$L__BB0_54;
	setp.eq.s32 	%p39, %r71, 1;
	@%p39 bra 	$L__BB0_52;
	shl.b32 	%r164, %r207, 3;
	add.s32 	%r166, %r86, %r164;
	ld.shared.f64 	%fd309, [%r166];
	mul.lo.s32 	%r167, %r207, %r77;
	add.s32 	%r168, %r167, %r78;
	mul.wide.s32 	%rd39, %r168, 8;
	add.s64 	%rd40, %rd2, %rd39;
	st.global.f64 	[%rd40], %fd309;
	add.s32 	%r170, %r89, %r164;
	ld.shared.f64 	%fd310, [%r170];
	add.s32 	%r171, %r167, %r79;
	mul.wide.s32 	%rd41, %r171, 8;
	add.s64 	%rd42, %rd2, %rd41;
	st.global.f64 	[%rd42], %fd310;
	ld.shared.f64 	%fd311, [%r166+8];
	mul.wide.s32 	%rd43, %r77, 8;
	add.s64 	%rd44, %rd40, %rd43;
	st.global.f64 	[%rd44], %fd311;
	ld.shared.f64 	%fd312, [%r170+8];
	add.s64 	%rd45, %rd42, %rd43;
	st.global.f64 	[%rd45], %fd312;
	add.s32 	%r207, %r207, 2;
$L__BB0_52:
	and.b32  	%r172, %r76, 1;
	setp.eq.b32 	%p40, %r172, 1;
	not.pred 	%p41, %p40;
	@%p41 bra 	$L__BB0_54;
	shl.b32 	%r173, %r207, 3;
	add.s32 	%r175, %r86, %r173;
	ld.shared.f64 	%fd313, [%r175];
	mul.lo.s32 	%r176, %r207, %r77;
	add.s32 	%r177, %r176, %r78;
	mul.wide.s32 	%rd46, %r177, 8;
	add.s64 	%rd47, %rd2, %rd46;
	st.global.f64 	[%rd47], %fd313;
	add.s32 	%r179, %r89, %r173;
	ld.shared.f64 	%fd314, [%r179];
	add.s32 	%r180, %r176, %r79;
	mul.wide.s32 	%rd48, %r180, 8;
	add.s64 	%rd49, %rd2, %rd48;
	st.global.f64 	[%rd49], %fd314;
$L__BB0_54:
	ret;

}


// ===== COMPILED SASS (sm_100) =====

	.target	sm_100

	.elftype	@"ET_EXEC"


//--------------------- .note.nv.tkinfo           --------------------------
	.section	.note.nv.tkinfo,"",@"SHT_NOTE"
	.sectionflags	@"SHF_NOTE_NV_TKINFO"
	.tkinfo
        /*0018*/ 	.word	0x00000002
        /*0030*/ 	.string	""
        /*0030*/ 	.string	"ptxas"
        /*0030*/ 	.string	"Cuda compilation tools, release 13.0, V13.0.88"
        /*0030*/ 	.string	"Build cuda_13.0.r13.0/compiler.36424714_0"
        /*0030*/ 	.string	"-arch sm_100 -m 64 "



//--------------------- .note.nv.cuinfo           --------------------------
	.section	.note.nv.cuinfo,"",@"SHT_NOTE"
	.sectionflags	@"SHF_NOTE_NV_CUINFO"
        /*0018*/ 	.short	0x0002
        /*001a*/ 	.short	0x0064
        /*001c*/ 	.short	0x0082
	.zero		2


//--------------------- .nv.info                  --------------------------
	.section	.nv.info,"",@"SHT_CUDA_INFO"
	.align	4


	//----- nvinfo : EIATTR_REGCOUNT
	.align		4
        /*0000*/ 	.byte	0x04, 0x2f
        /*0002*/ 	.short	(.L_1 - .L_0)
	.align		4
.L_0:
        /*0004*/ 	.word	index@(_Z17orthogonal_kernelPdS_Pbiiii)
        /*0008*/ 	.word	0x00000020


	//----- nvinfo : EIATTR_FRAME_SIZE
	.align		4
.L_1:
        /*000c*/ 	.byte	0x04, 0x11
        /*000e*/ 	.short	(.L_3 - .L_2)
	.align		4
.L_2:
        /*0010*/ 	.word	index@($__internal_2_$__cuda_sm20_dsqrt_rn_f64_mediumpath_v1)
        /*0014*/ 	.word	0x00000000


	//----- nvinfo : EIATTR_FRAME_SIZE
	.align		4
.L_3:
        /*0018*/ 	.byte	0x04, 0x11
        /*001a*/ 	.short	(.L_5 - .L_4)
	.align		4
.L_4:
        /*001c*/ 	.word	index@($__internal_1_$__cuda_sm20_div_rn_f64_full)
        /*0020*/ 	.word	0x00000000


	//----- nvinfo : EIATTR_FRAME_SIZE
	.align		4
.L_5:
        /*0024*/ 	.byte	0x04, 0x11
        /*0026*/ 	.short	(.L_7 - .L_6)
	.align		4
.L_6:
        /*0028*/ 	.word	index@($__internal_0_$__cuda_sm20_dblrcp_rn_slowpath_v3)
        /*002c*/ 	.word	0x00000000


	//----- nvinfo : EIATTR_FRAME_SIZE
	.align		4
.L_7:
        /*0030*/ 	.byte	0x04, 0x11
        /*0032*/ 	.short	(.L_9 - .L_8)
	.align		4
.L_8:
        /*0034*/ 	.word	index@(_Z17orthogonal_kernelPdS_Pbiiii)
        /*0038*/ 	.word	0x00000000


	//----- nvinfo : EIATTR_MIN_STACK_SIZE
	.align		4
.L_9:
        /*003c*/ 	.byte	0x04, 0x12
        /*003e*/ 	.short	(.L_11 - .L_10)
	.align		4
.L_10:
        /*0040*/ 	.word	index@(_Z17orthogonal_kernelPdS_Pbiiii)
        /*0044*/ 	.word	0x00000000
.L_11:


//--------------------- .nv.compat                --------------------------
	.section	.nv.compat,"",@"SHT_CUDA_COMPAT_INFO"
	.align	4
        /*0000*/ 	.byte	0x02, 0x09, 0x00, 0x00, 0x02, 0x02, 0x01, 0x00, 0x02, 0x05, 0x05, 0x00, 0x03, 0x07, 0x01, 0x01
        /*0010*/ 	.byte	0x02, 0x03, 0x00, 0x00, 0x02, 0x06, 0x01, 0x00, 0x04, 0x0b, 0x08, 0x00, 0x01, 0x00, 0x00, 0x00
        /*0020*/ 	.byte	0x00, 0x00, 0x00, 0x00


//--------------------- .nv.info._Z17orthogonal_kernelPdS_Pbiiii --------------------------
	.section	.nv.info._Z17orthogonal_kernelPdS_Pbiiii,"",@"SHT_CUDA_INFO"
	.sectionflags	@""
	.align	4


	//----- nvinfo : EIATTR_CUDA_API_VERSION
	.align		4
        /*0000*/ 	.byte	0x04, 0x37
        /*0002*/ 	.short	(.L_13 - .L_12)
.L_12:
        /*0004*/ 	.word	0x00000082


	//----- nvinfo : EIATTR_KPARAM_INFO
	.align		4
.L_13:
        /*0008*/ 	.byte	0x04, 0x17
        /*000a*/ 	.short	(.L_15 - .L_14)
.L_14:
        /*000c*/ 	.word	0x00000000
        /*0010*/ 	.short	0x0006
        /*0012*/ 	.short	0x0024
        /*0014*/ 	.byte	0x00, 0xf0, 0x11, 0x00


	//----- nvinfo : EIATTR_KPARAM_INFO
	.align		4
.L_15:
        /*0018*/ 	.byte	0x04, 0x17
        /*001a*/ 	.short	(.L_17 - .L_16)
.L_16:
        /*001c*/ 	.word	0x00000000
        /*0020*/ 	.short	0x0005
        /*0022*/ 	.short	0x0020
        /*0024*/ 	.byte	0x00, 0xf0, 0x11, 0x00


	//----- nvinfo : EIATTR_KPARAM_INFO
	.align		4
.L_17:
        /*0028*/ 	.byte	0x04, 0x17
        /*002a*/ 	.short	(.L_19 - .L_18)
.L_18:
        /*002c*/ 	.word	0x00000000
        /*0030*/ 	.short	0x0004
        /*0032*/ 	.short	0x001c
        /*0034*/ 	.byte	0x00, 0xf0, 0x11, 0x00


	//----- nvinfo : EIATTR_KPARAM_INFO
	.align		4
.L_19:
        /*0038*/ 	.byte	0x04, 0x17
        /*003a*/ 	.short	(.L_21 - .L_20)
.L_20:
        /*003c*/ 	.word	0x00000000
        /*0040*/ 	.short	0x0003
        /*0042*/ 	.short	0x0018
        /*0044*/ 	.byte	0x00, 0xf0, 0x11, 0x00


	//----- nvinfo : EIATTR_KPARAM_INFO
	.align		4
.L_21:
        /*0048*/ 	.byte	0x04, 0x17
        /*004a*/ 	.short	(.L_23 - .L_22)
.L_22:
        /*004c*/ 	.word	0x00000000
        /*0050*/ 	.short	0x0002
        /*0052*/ 	.short	0x0010
        /*0054*/ 	.byte	0x00, 0xf5, 0x21, 0x00


	//----- nvinfo : EIATTR_KPARAM_INFO
	.align		4
.L_23:
        /*0058*/ 	.byte	0x04, 0x17
        /*005a*/ 	.short	(.L_25 - .L_24)
.L_24:
        /*005c*/ 	.word	0x00000000
        /*0060*/ 	.short	0x0001
        /*0062*/ 	.short	0x0008
        /*0064*/ 	.byte	0x00, 0xf5, 0x21, 0x00


	//----- nvinfo : EIATTR_KPARAM_INFO
	.align		4
.L_25:
        /*0068*/ 	.byte	0x04, 0x17
        /*006a*/ 	.short	(.L_27 - .L_26)
.L_26:
        /*006c*/ 	.word	0x00000000
        /*0070*/ 	.short	0x0000
        /*0072*/ 	.short	0x0000
        /*0074*/ 	.byte	0x00, 0xf5, 0x21, 0x00


	//----- nvinfo : EIATTR_SPARSE_MMA_MASK
	.align		4
.L_27:
        /*0078*/ 	.byte	0x03, 0x50
        /*007a*/ 	.short	0x0000


	//----- nvinfo : EIATTR_MAXREG_COUNT
	.align		4
        /*007c*/ 	.byte	0x03, 0x1b
        /*007e*/ 	.short	0x00ff


	//----- nvinfo : EIATTR_NUM_BARRIERS
	.align		4
        /*0080*/ 	.byte	0x02, 0x4c
        /*0082*/ 	.byte	0x01
	.zero		1


	//----- nvinfo : EIATTR_MERCURY_ISA_VERSION
	.align		4
        /*0084*/ 	.byte	0x03, 0x5f
        /*0086*/ 	.short	0x0101


	//----- nvinfo : EIATTR_VRC_CTA_INIT_COUNT
	.align		4
        /*0088*/ 	.byte	0x02, 0x4a
	.zero		1
	.zero		1


	//----- nvinfo : EIATTR_EXIT_INSTR_OFFSETS
	.align		4
        /*008c*/ 	.byte	0x04, 0x1c
        /*008e*/ 	.short	(.L_29 - .L_28)


	//   ....[0]....
.L_28:
        /*0090*/ 	.word	0x00000070


	//   ....[1]....
        /*0094*/ 	.word	0x00000880


	//   ....[2]....
        /*0098*/ 	.word	0x000008c0


	//   ....[3]....
        /*009c*/ 	.word	0x000019f0


	//   ....[4]....
        /*00a0*/ 	.word	0x00002750


	//   ....[5]....
        /*00a4*/ 	.word	0x00002960


	//   ....[6]....
        /*00a8*/ 	.word	0x00002ad0


	//   ....[7]....
        /*00ac*/ 	.word	0x00002bb0


	//----- nvinfo : EIATTR_CRS_STACK_SIZE
	.align		4
.L_29:
        /*00b0*/ 	.byte	0x04, 0x1e
        /*00b2*/ 	.short	(.L_31 - .L_30)
.L_30:
        /*00b4*/ 	.word	0x00000000


	//----- nvinfo : EIATTR_CBANK_PARAM_SIZE
	.align		4
.L_31:
        /*00b8*/ 	.byte	0x03, 0x19
        /*00ba*/ 	.short	0x0028


	//----- nvinfo : EIATTR_PARAM_CBANK
	.align		4
        /*00bc*/ 	.byte	0x04, 0x0a
        /*00be*/ 	.short	(.L_33 - .L_32)
	.align		4
.L_32:
        /*00c0*/ 	.word	index@(.nv.constant0._Z17orthogonal_kernelPdS_Pbiiii)
        /*00c4*/ 	.short	0x0380
        /*00c6*/ 	.short	0x0028


	//----- nvinfo : EIATTR_SW_WAR
	.align		4
.L_33:
        /*00c8*/ 	.byte	0x04, 0x36
        /*00ca*/ 	.short	(.L_35 - .L_34)
.L_34:
        /*00cc*/ 	.word	0x00000008
.L_35:


//--------------------- .nv.callgraph             --------------------------
	.section	.nv.callgraph,"",@"SHT_CUDA_CALLGRAPH"
	.align	4
	.sectionentsize	8
	.align		4
        /*0000*/ 	.word	0x00000000
	.align		4
        /*0004*/ 	.word	0xffffffff
	.align		4
        /*0008*/ 	.word	0x00000000
	.align		4
        /*000c*/ 	.word	0xfffffffe
	.align		4
        /*0010*/ 	.word	0x00000000
	.align		4
        /*0014*/ 	.word	0xfffffffd
	.align		4
        /*0018*/ 	.word	0x00000000
	.align		4
        /*001c*/ 	.word	0xfffffffc


//--------------------- .text._Z17orthogonal_kernelPdS_Pbiiii --------------------------
	.section	.text._Z17orthogonal_kernelPdS_Pbiiii,"ax",@progbits
	.align	128
        .global         _Z17orthogonal_kernelPdS_Pbiiii
        .type           _Z17orthogonal_kernelPdS_Pbiiii,@function
        .size           _Z17orthogonal_kernelPdS_Pbiiii,(.L_x_40 - _Z17orthogonal_kernelPdS_Pbiiii)
        .other          _Z17orthogonal_kernelPdS_Pbiiii,@"STO_CUDA_ENTRY STV_DEFAULT"
_Z17orthogonal_kernelPdS_Pbiiii:
.text._Z17orthogonal_kernelPdS_Pbiiii:
[----:B------:R-:W-:Y:S01]  /*0000*/  LDC R1, c[0x0][0x37c] ;  /* 0x0000df00ff017b82 */ /* 0x000fe20000000800 */
[----:B------:R-:W0:Y:S07]  /*0010*/  S2R R3, SR_TID.X ;  /* 0x0000000000037919 */ /* 0x000e2e0000002100 */
[----:B------:R-:W0:Y:S08]  /*0020*/  S2UR UR4, SR_CTAID.X ;  /* 0x00000000000479c3 */ /* 0x000e300000002500 */
[----:B------:R-:W0:Y:S08]  /*0030*/  LDC R2, c[0x0][0x360] ;  /* 0x0000d800ff027b82 */ /* 0x000e300000000800 */
[----:B------:R-:W1:Y:S01]  /*0040*/  LDC R0, c[0x0][0x398] ;  /* 0x0000e600ff007b82 */ /* 0x000e620000000800 */
[----:B0-----:R-:W-:-:S05]  /*0050*/  IMAD R3, R2, UR4, R3 ;  /* 0x0000000402037c24 */ /* 0x001fca000f8e0203 */
[----:B-1----:R-:W-:-:S13]  /*0060*/  ISETP.GE.AND P0, PT, R3, R0, PT ;  /* 0x000000000300720c */ /* 0x002fda0003f06270 */
[----:B------:R-:W-:Y:S05]  /*0070*/  @P0 EXIT ;  /* 0x000000000000094d */ /* 0x000fea0003800000 */
[----:B------:R-:W0:Y:S01]  /*0080*/  LDC.64 R8, c[0x0][0x3a0] ;  /* 0x0000e800ff087b82 */ /* 0x000e220000000a00 */
[----:B------:R-:W0:Y:S01]  /*0090*/  LDCU UR4, c[0x0][0x39c] ;  /* 0x00007380ff0477ac */ /* 0x000e220008000800 */
[----:B------:R-:W1:Y:S06]  /*00a0*/  LDCU.64 UR8, c[0x0][0x358] ;  /* 0x00006b00ff0877ac */ /* 0x000e6c0008000a00 */
[----:B------:R-:W2:Y:S01]  /*00b0*/  LDC.64 R6, c[0x0][0x380] ;  /* 0x0000e000ff067b82 */ /* 0x000ea20000000a00 */
[C---:B0-----:R-:W-:Y:S02]  /*00c0*/  IMAD R5, R3.reuse, UR4, R8 ;  /* 0x0000000403057c24 */ /* 0x041fe4000f8e0208 */
[----:B------:R-:W-:-:S02]  /*00d0*/  IMAD R9, R3, UR4, R9 ;  /* 0x0000000403097c24 */ /* 0x000fc4000f8e0209 */
[----:B--2---:R-:W-:-:S04]  /*00e0*/  IMAD.WIDE R4, R5, 0x8, R6 ;  /* 0x0000000805047825 */ /* 0x004fc800078e0206 */
[----:B------:R-:W-:Y:S02]  /*00f0*/  IMAD.WIDE R6, R9, 0x8, R6 ;  /* 0x0000000809067825 */ /* 0x000fe400078e0206 */
[----:B-1----:R-:W2:Y:S04]  /*0100*/  LDG.E.64 R4, desc[UR8][R4.64] ;  /* 0x0000000804047981 */ /* 0x002ea8000c1e1b00 */
[----:B------:R-:W3:Y:S01]  /*0110*/  LDG.E.64 R6, desc[UR8][R6.64] ;  /* 0x0000000806067981 */ /* 0x000ee2000c1e1b00 */
[----:B------:R-:W0:Y:S01]  /*0120*/  S2UR UR6, SR_CgaCtaId ;  /* 0x00000000000679c3 */ /* 0x000e220000008800 */
[----:B------:R-:W-:Y:S01]  /*0130*/  UMOV UR4, 0x400 ;  /* 0x0000040000047882 */ /* 0x000fe20000000000 */
[----:B------:R-:W-:Y:S01]  /*0140*/  ISETP.GE.AND P1, PT, R0, 0x1, PT ;  /* 0x000000010000780c */ /* 0x000fe20003f26270 */
[----:B------:R-:W-:Y:S01]  /*0150*/  UIADD3 UR5, UPT, UPT, UR4, 0x30, URZ ;  /* 0x0000003004057890 */ /* 0x000fe2000fffe0ff */
[----:B------:R-:W-:-:S02]  /*0160*/  CS2R R24, SRZ ;  /* 0x0000000000187805 */ /* 0x000fc4000001ff00 */
[----:B------:R-:W-:Y:S02]  /*0170*/  CS2R R26, SRZ ;  /* 0x00000000001a7805 */ /* 0x000fe4000001ff00 */
[----:B------:R-:W-:Y:S01]  /*0180*/  CS2R R22, SRZ ;  /* 0x0000000000167805 */ /* 0x000fe2000001ff00 */
[----:B0-----:R-:W-:Y:S02]  /*0190*/  ULEA UR4, UR6, UR4, 0x18 ;  /* 0x0000000406047291 */ /* 0x001fe4000f8ec0ff */
[----:B------:R-:W-:-:S04]  /*01a0*/  ULEA UR5, UR6, UR5, 0x18 ;  /* 0x0000000506057291 */ /* 0x000fc8000f8ec0ff */
[C---:B------:R-:W-:Y:S02]  /*01b0*/  LEA R9, R3.reuse, UR4, 0x3 ;  /* 0x0000000403097c11 */ /* 0x040fe4000f8e18ff */
[----:B------:R-:W-:-:S03]  /*01c0*/  LEA R11, R3, UR5, 0x3 ;  /* 0x00000005030b7c11 */ /* 0x000fc6000f8e18ff */
[----:B--2---:R0:W-:Y:S04]  /*01d0*/  STS.64 [R9], R4 ;  /* 0x0000000409007388 */ /* 0x0041e80000000a00 */
[----:B---3--:R0:W-:Y:S01]  /*01e0*/  STS.64 [R11], R6 ;  /* 0x000000060b007388 */ /* 0x0081e20000000a00 */
[----:B------:R-:W-:Y:S06]  /*01f0*/  BAR.SYNC.DEFER_BLOCKING 0x0 ;  /* 0x0000000000007b1d */ /* 0x000fec0000010000 */
[----:B------:R-:W-:Y:S05]  /*0200*/  @!P1 BRA `(.L_x_0) ;  /* 0x0000000400889947 */ /* 0x000fea0003800000 */
[C---:B------:R-:W-:Y:S01]  /*0210*/  ISETP.GE.U32.AND P0, PT, R0.reuse, 0x8, PT ;  /* 0x000000080000780c */ /* 0x040fe20003f06070 */
[----:B------:R-:W-:Y:S01]  /*0220*/  IMAD.MOV.U32 R2, RZ, RZ, RZ ;  /* 0x000000ffff027224 */ /* 0x000fe200078e00ff */
[----:B------:R-:W-:Y:S02]  /*0230*/  LOP3.LUT R21, R0, 0x7, RZ, 0xc0, !PT ;  /* 0x0000000700157812 */ /* 0x000fe400078ec0ff */
[----:B------:R-:W-:Y:S02]  /*0240*/  CS2R R22, SRZ ;  /* 0x0000000000167805 */ /* 0x000fe4000001ff00 */
[----:B------:R-:W-:Y:S02]  /*0250*/  CS2R R26, SRZ ;  /* 0x00000000001a7805 */ /* 0x000fe4000001ff00 */
[----:B------:R-:W-:Y:S02]  /*0260*/  CS2R R24, SRZ ;  /* 0x0000000000187805 */ /* 0x000fe4000001ff00 */
[----:B------:R-:W-:-:S03]  /*0270*/  ISETP.NE.AND P2, PT, R21, RZ, PT ;  /* 0x000000ff1500720c */ /* 0x000fc60003f45270 */
[----:B------:R-:W-:Y:S10]  /*0280*/  @!P0 BRA `(.L_x_1) ;  /* 0x0000000000a88947 */ /* 0x000ff40003800000 */
[----:B------:R-:W-:Y:S02]  /*0290*/  LOP3.LUT R2, R0, 0x7ffffff8, RZ, 0xc0, !PT ;  /* 0x7ffffff800027812 */ /* 0x000fe400078ec0ff */
[----:B------:R-:W-:Y:S01]  /*02a0*/  CS2R R22, SRZ ;  /* 0x0000000000167805 */ /* 0x000fe2000001ff00 */
[----:B------:R-:W-:Y:S02]  /*02b0*/  UIADD3 UR6, UPT, UPT, UR4, 0x20, URZ ;  /* 0x0000002004067890 */ /* 0x000fe4000fffe0ff */
[----:B------:R-:W-:Y:S01]  /*02c0*/  UIADD3 UR7, UPT, UPT, UR5, 0x20, URZ ;  /* 0x0000002005077890 */ /* 0x000fe2000fffe0ff */
[----:B------:R-:W-:-:S11]  /*02d0*/  IMAD.MOV R20, RZ, RZ, -R2 ;  /* 0x000000ffff147224 */ /* 0x000fd600078e0a02 */
.L_x_2:
[----:B------:R-:W1:Y:S01]  /*02e0*/  LDS.128 R12, [UR6+-0x20] ;  /* 0xffffe006ff0c7984 */ /* 0x000e620008000c00 */
[----:B------:R-:W-:-:S03]  /*02f0*/  VIADD R20, R20, 0x8 ;  /* 0x0000000814147836 */ /* 0x000fc60000000000 */
[----:B------:R-:W2:Y:S02]  /*0300*/  LDS.128 R16, [UR7+-0x20] ;  /* 0xffffe007ff107984 */ /* 0x000ea40008000c00 */
[----:B------:R-:W-:Y:S02]  /*0310*/  ISETP.NE.AND P0, PT, R20, RZ, PT ;  /* 0x000000ff1400720c */ /* 0x000fe40003f05270 */
[----:B0-----:R-:W0:Y:S04]  /*0320*/  LDS.128 R8, [UR6+-0x10] ;  /* 0xfffff006ff087984 */ /* 0x001e280008000c00 */
[----:B------:R-:W3:Y:S01]  /*0330*/  LDS.128 R4, [UR7+-0x10] ;  /* 0xfffff007ff047984 */ /* 0x000ee20008000c00 */
[C---:B-1----:R-:W-:Y:S02]  /*0340*/  DFMA R26, R12.reuse, R12, R26 ;  /* 0x0000000c0c1a722b */ /* 0x042fe4000000001a */
[----:B--2---:R-:W-:-:S02]  /*0350*/  DFMA R12, R12, R16, R24 ;  /* 0x000000100c0c722b */ /* 0x004fc40000000018 */
[----:B------:R-:W-:-:S04]  /*0360*/  DFMA R24, R16, R16, R22 ;  /* 0x000000101018722b */ /* 0x000fc80000000016 */
[C---:B------:R-:W-:Y:S02]  /*0370*/  DFMA R22, R14.reuse, R14, R26 ;  /* 0x0000000e0e16722b */ /* 0x040fe4000000001a */
[-C--:B------:R-:W-:Y:S02]  /*0380*/  DFMA R12, R14, R18.reuse, R12 ;  /* 0x000000120e0c722b */ /* 0x080fe4000000000c */
[----:B------:R-:W-:-:S04]  /*0390*/  DFMA R24, R18, R18, R24 ;  /* 0x000000121218722b */ /* 0x000fc80000000018 */
[C---:B0-----:R-:W-:Y:S01]  /*03a0*/  DFMA R22, R8.reuse, R8, R22 ;  /* 0x000000080816722b */ /* 0x041fe20000000016 */
[----:B------:R-:W0:Y:S01]  /*03b0*/  LDS.128 R16, [UR7] ;  /* 0x00000007ff107984 */ /* 0x000e220008000c00 */
[----:B---3--:R-:W-:-:S03]  /*03c0*/  DFMA R8, R8, R4, R12 ;  /* 0x000000040808722b */ /* 0x008fc6000000000c */
[----:B------:R-:W1:Y:S01]  /*03d0*/  LDS.128 R12, [UR6] ;  /* 0x00000006ff0c7984 */ /* 0x000e620008000c00 */
[----:B------:R-:W-:Y:S02]  /*03e0*/  DFMA R24, R4, R4, R24 ;  /* 0x000000040418722b */ /* 0x000fe40000000018 */
[C---:B------:R-:W-:Y:S02]  /*03f0*/  DFMA R22, R10.reuse, R10, R22 ;  /* 0x0000000a0a16722b */ /* 0x040fe40000000016 */
[----:B------:R-:W-:-:S04]  /*0400*/  DFMA R8, R10, R6, R8 ;  /* 0x000000060a08722b */ /* 0x000fc80000000008 */
[----:B------:R-:W-:Y:S01]  /*0410*/  DFMA R24, R6, R6, R24 ;  /* 0x000000060618722b */ /* 0x000fe20000000018 */
[----:B------:R-:W2:Y:S01]  /*0420*/  LDS.128 R4, [UR6+0x10] ;  /* 0x00001006ff047984 */ /* 0x000ea20008000c00 */
[----:B------:R-:W-:-:S06]  /*0430*/  UIADD3 UR6, UPT, UPT, UR6, 0x40, URZ ;  /* 0x0000004006067890 */ /* 0x000fcc000fffe0ff */
[----:B0-----:R-:W-:Y:S02]  /*0440*/  DFMA R24, R16, R16, R24 ;  /* 0x000000101018722b */ /* 0x001fe40000000018 */
[C---:B-1----:R-:W-:Y:S02]  /*0450*/  DFMA R22, R12.reuse, R12, R22 ;  /* 0x0000000c0c16722b */ /* 0x042fe40000000016 */
[----:B------:R-:W-:Y:S01]  /*0460*/  DFMA R12, R12, R16, R8 ;  /* 0x000000100c0c722b */ /* 0x000fe20000000008 */
[----:B------:R-:W0:Y:S03]  /*0470*/  LDS.128 R8, [UR7+0x10] ;  /* 0x00001007ff087984 */ /* 0x000e260008000c00 */
[----:B------:R-:W-:Y:S01]  /*0480*/  DFMA R24, R18, R18, R24 ;  /* 0x000000121218722b */ /* 0x000fe20000000018 */
[----:B------:R-:W-:Y:S01]  /*0490*/  UIADD3 UR7, UPT, UPT, UR7, 0x40, URZ ;  /* 0x0000004007077890 */ /* 0x000fe2000fffe0ff */
[----:B------:R-:W-:-:S02]  /*04a0*/  DFMA R22, R14, R14, R22 ;  /* 0x0000000e0e16722b */ /* 0x000fc40000000016 */
[----:B------:R-:W-:-:S06]  /*04b0*/  DFMA R12, R14, R18, R12 ;  /* 0x000000120e0c722b */ /* 0x000fcc000000000c */
[----:B--2---:R-:W-:-:S08]  /*04c0*/  DFMA R22, R4, R4, R22 ;  /* 0x000000040416722b */ /* 0x004fd00000000016 */
[----:B------:R-:W-:Y:S02]  /*04d0*/  DFMA R26, R6, R6, R22 ;  /* 0x00000006061a722b */ /* 0x000fe40000000016 */
[-C--:B0-----:R-:W-:Y:S02]  /*04e0*/  DFMA R12, R4, R8.reuse, R12 ;  /* 0x00000008040c722b */ /* 0x081fe4000000000c */
[----:B------:R-:W-:-:S06]  /*04f0*/  DFMA R8, R8, R8, R24 ;  /* 0x000000080808722b */ /* 0x000fcc0000000018 */
[-C--:B------:R-:W-:Y:S02]  /*0500*/  DFMA R24, R6, R10.reuse, R12 ;  /* 0x0000000a0618722b */ /* 0x080fe4000000000c */
[----:B------:R-:W-:Y:S01]  /*0510*/  DFMA R22, R10, R10, R8 ;  /* 0x0000000a0a16722b */ /* 0x000fe20000000008 */
[----:B------:R-:W-:Y:S10]  /*0520*/  @P0 BRA `(.L_x_2) ;  /* 0xfffffffc006c0947 */ /* 0x000ff4000383ffff */
.L_x_1:
[----:B------:R-:W-:Y:S05]  /*0530*/  @!P2 BRA `(.L_x_0) ;  /* 0x0000000000bca947 */ /* 0x000fea0003800000 */
[----:B------:R-:W-:Y:S02]  /*0540*/  ISETP.GE.U32.AND P0, PT, R21, 0x4, PT ;  /* 0x000000041500780c */ /* 0x000fe40003f06070 */
[----:B------:R-:W-:-:S04]  /*0550*/  LOP3.LUT R20, R0, 0x3, RZ, 0xc0, !PT ;  /* 0x0000000300147812 */ /* 0x000fc800078ec0ff */
[----:B------:R-:W-:-:S07]  /*0560*/  ISETP.NE.AND P2, PT, R20, RZ, PT ;  /* 0x000000ff1400720c */ /* 0x000fce0003f45270 */
[----:B------:R-:W-:Y:S06]  /*0570*/  @!P0 BRA `(.L_x_3) ;  /* 0x00000000004c8947 */ /* 0x000fec0003800000 */
[C---:B------:R-:W-:Y:S02]  /*0580*/  LEA R21, R2.reuse, UR4, 0x3 ;  /* 0x0000000402157c11 */ /* 0x040fe4000f8e18ff */
[C---:B------:R-:W-:Y:S01]  /*0590*/  LEA R28, R2.reuse, UR5, 0x3 ;  /* 0x00000005021c7c11 */ /* 0x040fe2000f8e18ff */
[----:B------:R-:W-:Y:S02]  /*05a0*/  VIADD R2, R2, 0x4 ;  /* 0x0000000402027836 */ /* 0x000fe40000000000 */
[----:B0-----:R-:W0:Y:S04]  /*05b0*/  LDS.128 R4, [R21] ;  /* 0x0000000015047984 */ /* 0x001e280000000c00 */
[----:B------:R-:W1:Y:S04]  /*05c0*/  LDS.128 R8, [R28] ;  /* 0x000000001c087984 */ /* 0x000e680000000c00 */
[----:B------:R-:W2:Y:S04]  /*05d0*/  LDS.128 R12, [R21+0x10] ;  /* 0x00001000150c7984 */ /* 0x000ea80000000c00 */
[----:B------:R-:W3:Y:S01]  /*05e0*/  LDS.128 R16, [R28+0x10] ;  /* 0x000010001c107984 */ /* 0x000ee20000000c00 */
[----:B0-----:R-:W-:-:S02]  /*05f0*/  DFMA R26, R4, R4, R26 ;  /* 0x00000004041a722b */ /* 0x001fc4000000001a */
[-C--:B-1----:R-:W-:Y:S02]  /*0600*/  DFMA R4, R4, R8.reuse, R24 ;  /* 0x000000080404722b */ /* 0x082fe40000000018 */
[----:B------:R-:W-:-:S04]  /*0610*/  DFMA R8, R8, R8, R22 ;  /* 0x000000080808722b */ /* 0x000fc80000000016 */
[C---:B------:R-:W-:Y:S02]  /*0620*/  DFMA R26, R6.reuse, R6, R26 ;  /* 0x00000006061a722b */ /* 0x040fe4000000001a */
[-C--:B------:R-:W-:Y:S02]  /*0630*/  DFMA R4, R6, R10.reuse, R4 ;  /* 0x0000000a0604722b */ /* 0x080fe40000000004 */
[----:B------:R-:W-:-:S04]  /*0640*/  DFMA R8, R10, R10, R8 ;  /* 0x0000000a0a08722b */ /* 0x000fc80000000008 */
[C---:B--2---:R-:W-:Y:S02]  /*0650*/  DFMA R26, R12.reuse, R12, R26 ;  /* 0x0000000c0c1a722b */ /* 0x044fe4000000001a */
[-C--:B---3--:R-:W-:Y:S02]  /*0660*/  DFMA R4, R12, R16.reuse, R4 ;  /* 0x000000100c04722b */ /* 0x088fe40000000004 */
[----:B------:R-:W-:-:S04]  /*0670*/  DFMA R8, R16, R16, R8 ;  /* 0x000000101008722b */ /* 0x000fc80000000008 */
[C---:B------:R-:W-:Y:S02]  /*0680*/  DFMA R26, R14.reuse, R14, R26 ;  /* 0x0000000e0e1a722b */ /* 0x040fe4000000001a */
[-C--:B------:R-:W-:Y:S02]  /*0690*/  DFMA R24, R14, R18.reuse, R4 ;  /* 0x000000120e18722b */ /* 0x080fe40000000004 */
[----:B------:R-:W-:-:S11]  /*06a0*/  DFMA R22, R18, R18, R8 ;  /* 0x000000121216722b */ /* 0x000fd60000000008 */
.L_x_3:
[----:B------:R-:W-:Y:S05]  /*06b0*/  @!P2 BRA `(.L_x_0) ;  /* 0x00000000005ca947 */ /* 0x000fea0003800000 */
[----:B------:R-:W-:Y:S02]  /*06c0*/  ISETP.NE.AND P0, PT, R20, 0x1, PT ;  /* 0x000000011400780c */ /* 0x000fe40003f05270 */
[----:B0-----:R-:W-:-:S04]  /*06d0*/  LOP3.LUT R4, R0, 0x1, RZ, 0xc0, !PT ;  /* 0x0000000100047812 */ /* 0x001fc800078ec0ff */
[----:B------:R-:W-:-:S07]  /*06e0*/  ISETP.NE.U32.AND P2, PT, R4, 0x1, PT ;  /* 0x000000010400780c */ /* 0x000fce0003f45070 */
[----:B------:R-:W-:Y:S06]  /*06f0*/  @!P0 BRA `(.L_x_4) ;  /* 0x00000000002c8947 */ /* 0x000fec0003800000 */
[C---:B------:R-:W-:Y:S02]  /*0700*/  LEA R4, R2.reuse, UR4, 0x3 ;  /* 0x0000000402047c11 */ /* 0x040fe4000f8e18ff */
[C---:B------:R-:W-:Y:S01]  /*0710*/  LEA R8, R2.reuse, UR5, 0x3 ;  /* 0x0000000502087c11 */ /* 0x040fe2000f8e18ff */
[----:B------:R-:W-:-:S03]  /*0720*/  VIADD R2, R2, 0x2 ;  /* 0x0000000202027836 */ /* 0x000fc60000000000 */
[----:B------:R-:W0:Y:S04]  /*0730*/  LDS.128 R4, [R4] ;  /* 0x0000000004047984 */ /* 0x000e280000000c00 */
[----:B------:R-:W1:Y:S01]  /*0740*/  LDS.128 R8, [R8] ;  /* 0x0000000008087984 */ /* 0x000e620000000c00 */
[C---:B0-----:R-:W-:Y:S02]  /*0750*/  DFMA R26, R4.reuse, R4, R26 ;  /* 0x00000004041a722b */ /* 0x041fe4000000001a */
[-C--:B-1----:R-:W-:Y:S02]  /*0760*/  DFMA R24, R4, R8.reuse, R24 ;  /* 0x000000080418722b */ /* 0x082fe40000000018 */
[----:B------:R-:W-:-:S04]  /*0770*/  DFMA R22, R8, R8, R22 ;  /* 0x000000080816722b */ /* 0x000fc80000000016 */
[C---:B------:R-:W-:Y:S02]  /*0780*/  DFMA R26, R6.reuse, R6, R26 ;  /* 0x00000006061a722b */ /* 0x040fe4000000001a */
[-C--:B------:R-:W-:Y:S02]  /*0790*/  DFMA R24, R6, R10.reuse, R24 ;  /* 0x0000000a0618722b */ /* 0x080fe40000000018 */
[----:B------:R-:W-:-:S11]  /*07a0*/  DFMA R22, R10, R10, R22 ;  /* 0x0000000a0a16722b */ /* 0x000fd60000000016 */
.L_x_4:
[----:B------:R-:W-:Y:S05]  /*07b0*/  @P2 BRA `(.L_x_0) ;  /* 0x00000000001c2947 */ /* 0x000fea0003800000 */
[C---:B------:R-:W-:Y:S02]  /*07c0*/  LEA R4, R2.reuse, UR4, 0x3 ;  /* 0x0000000402047c11 */ /* 0x040fe4000f8e18ff */
[----:B------:R-:W-:-:S04]  /*07d0*/  LEA R6, R2, UR5, 0x3 ;  /* 0x0000000502067c11 */ /* 0x000fc8000f8e18ff */
[----:B------:R-:W0:Y:S04]  /*07e0*/  LDS.64 R4, [R4] ;  /* 0x0000000004047984 */ /* 0x000e280000000a00 */
[----:B------:R-:W1:Y:S01]  /*07f0*/  LDS.64 R6, [R6] ;  /* 0x0000000006067984 */ /* 0x000e620000000a00 */
[C---:B0-----:R-:W-:Y:S02]  /*0800*/  DFMA R26, R4.reuse, R4, R26 ;  /* 0x00000004041a722b */ /* 0x041fe4000000001a */
[-C--:B-1----:R-:W-:Y:S02]  /*0810*/  DFMA R24, R4, R6.reuse, R24 ;  /* 0x000000060418722b */ /* 0x082fe40000000018 */
[----:B------:R-:W-:-:S11]  /*0820*/  DFMA R22, R6, R6, R22 ;  /* 0x000000060616722b */ /* 0x000fd60000000016 */
.L_x_0:
[----:B------:R-:W-:Y:S01]  /*0830*/  UMOV UR6, 0xa0b5ed8d ;  /* 0xa0b5ed8d00067882 */ /* 0x000fe20000000000 */
[----:B------:R-:W-:Y:S02]  /*0840*/  UMOV UR7, 0x3eb0c6f7 ;  /* 0x3eb0c6f700077882 */ /* 0x000fe40000000000 */
[----:B------:R-:W-:-:S14]  /*0850*/  DSETP.GEU.AND P0, PT, |R24|, UR6, PT ;  /* 0x0000000618007e2a */ /* 0x000fdc000bf0e200 */
[----:B------:R-:W-:Y:S05]  /*0860*/  @P0 BRA `(.L_x_5) ;  /* 0x0000000000180947 */ /* 0x000fea0003800000 */
[----:B------:R-:W-:-:S13]  /*0870*/  ISETP.NE.AND P0, PT, R3, RZ, PT ;  /* 0x000000ff0300720c */ /* 0x000fda0003f05270 */
[----:B------:R-:W-:Y:S05]  /*0880*/  @P0 EXIT ;  /* 0x000000000000094d */ /* 0x000fea0003800000 */
[----:B------:R-:W1:Y:S01]  /*0890*/  LDC.64 R2, c[0x0][0x390] ;  /* 0x0000e400ff027b82 */ /* 0x000e620000000a00 */
[----:B------:R-:W-:-:S05]  /*08a0*/  IMAD.MOV.U32 R0, RZ, RZ, 0x1 ;  /* 0x00000001ff007424 */ /* 0x000fca00078e00ff */
[----:B-1----:R-:W-:Y:S01]  /*08b0*/  STG.E.U8 desc[UR8][R2.64], R0 ;  /* 0x0000000002007986 */ /* 0x002fe2000c101108 */
[----:B------:R-:W-:Y:S05]  /*08c0*/  EXIT ;  /* 0x000000000000794d */ /* 0x000fea0003800000 */
.L_x_5:
[----:B------:R-:W-:-:S13]  /*08d0*/  ISETP.NE.AND P0, PT, R3, RZ, PT ;  /* 0x000000ff0300720c */ /* 0x000fda0003f05270 */
[----:B------:R-:W1:Y:S02]  /*08e0*/  @!P0 LDC.64 R2, c[0x0][0x390] ;  /* 0x0000e400ff028b82 */ /* 0x000e640000000a00 */
[----:B-1----:R1:W-:Y:S01]  /*08f0*/  @!P0 STG.E.U8 desc[UR8][R2.64], RZ ;  /* 0x000000ff02008986 */ /* 0x0023e2000c101108 */
[----:B------:R-:W-:-:S14]  /*0900*/  DSETP.GEU.OR P0, PT, R26, R22, !P1 ;  /* 0x000000161a00722a */ /* 0x000fdc0004f0e400 */
[----:B-1----:R-:W-:Y:S05]  /*0910*/  @P0 BRA `(.L_x_6) ;  /* 0x00000008006c0947 */ /* 0x002fea0003800000 */
[C---:B------:R-:W-:Y:S01]  /*0920*/  ISETP.GE.U32.AND P0, PT, R0.reuse, 0x10, PT ;  /* 0x000000100000780c */ /* 0x040fe20003f06070 */
[----:B------:R-:W-:Y:S01]  /*0930*/  IMAD.MOV.U32 R2, RZ, RZ, RZ ;  /* 0x000000ffff027224 */ /* 0x000fe200078e00ff */
[----:B------:R-:W-:-:S04]  /*0940*/  LOP3.LUT R16, R0, 0xf, RZ, 0xc0, !PT ;  /* 0x0000000f00107812 */ /* 0x000fc800078ec0ff */
[----:B------:R-:W-:-:S07]  /*0950*/  ISETP.NE.AND P2, PT, R16, RZ, PT ;  /* 0x000000ff1000720c */ /* 0x000fce0003f45270 */
[----:B------:R-:W-:Y:S06]  /*0960*/  @!P0 BRA `(.L_x_7) ;  /* 0x0000000400248947 */ /* 0x000fec0003800000 */
[----:B------:R-:W-:Y:S01]  /*0970*/  LOP3.LUT R2, R0, 0x7ffffff0, RZ, 0xc0, !PT ;  /* 0x7ffffff000027812 */ /* 0x000fe200078ec0ff */
[----:B------:R-:W-:Y:S02]  /*0980*/  UIADD3 UR6, UPT, UPT, UR4, 0x40, URZ ;  /* 0x0000004004067890 */ /* 0x000fe4000fffe0ff */
[----:B------:R-:W-:Y:S02]  /*0990*/  UIADD3 UR7, UPT, UPT, UR5, 0x40, URZ ;  /* 0x0000004005077890 */ /* 0x000fe4000fffe0ff */
[----:B------:R-:W-:-:S10]  /*09a0*/  IMAD.MOV R3, RZ, RZ, -R2 ;  /* 0x000000ffff037224 */ /* 0x000fd400078e0a02 */
.L_x_8:
[----:B0-2---:R-:W0:Y:S01]  /*09b0*/  LDS.64 R6, [UR7+-0x40] ;  /* 0xffffc007ff067984 */ /* 0x005e220008000a00 */
[----:B------:R-:W-:-:S03]  /*09c0*/  VIADD R3, R3, 0x10 ;  /* 0x0000001003037836 */ /* 0x000fc60000000000 */
[----:B------:R-:W1:Y:S02]  /*09d0*/  LDS.64 R4, [UR6+-0x40] ;  /* 0xffffc006ff047984 */ /* 0x000e640008000a00 */
[----:B------:R-:W-:Y:S02]  /*09e0*/  ISETP.NE.AND P0, PT, R3, RZ, PT ;  /* 0x000000ff0300720c */ /* 0x000fe40003f05270 */
[----:B0-----:R-:W-:Y:S04]  /*09f0*/  STS.64 [UR6+-0x40], R6 ;  /* 0xffffc006ff007988 */ /* 0x001fe80008000a06 */
[----:B-1----:R-:W-:Y:S04]  /*0a00*/  STS.64 [UR7+-0x40], R4 ;  /* 0xffffc004ff007988 */ /* 0x002fe80008000a07 */
[----:B------:R-:W0:Y:S04]  /*0a10*/  LDS.64 R18, [UR7+-0x38] ;  /* 0xffffc807ff127984 */ /* 0x000e280008000a00 */
[----:B------:R-:W1:Y:S04]  /*0a20*/  LDS.64 R8, [UR6+-0x38] ;  /* 0xffffc806ff087984 */ /* 0x000e680008000a00 */
        /* <DEDUP_REMOVED lines=26> */
[----:B------:R-:W0:Y:S04]  /*0bd0*/  LDS.64 R14, [UR7] ;  /* 0x00000007ff0e7984 */ /* 0x000e280008000a00 */
[----:B------:R-:W1:Y:S04]  /*0be0*/  LDS.64 R4, [UR6] ;  /* 0x00000006ff047984 */ /* 0x000e680008000a00 */
[----:B0-----:R-:W-:Y:S04]  /*0bf0*/  STS.64 [UR6], R14 ;  /* 0x0000000eff007988 */ /* 0x001fe80008000a06 */
[----:B-1----:R-:W-:Y:S04]  /*0c00*/  STS.64 [UR7], R4 ;  /* 0x00000004ff007988 */ /* 0x002fe80008000a07 */
[----:B------:R-:W0:Y:S04]  /*0c10*/  LDS.64 R18, [UR7+0x8] ;  /* 0x00000807ff127984 */ /* 0x000e280008000a00 */
[----:B------:R-:W1:Y:S04]  /*0c20*/  LDS.64 R8, [UR6+0x8] ;  /* 0x00000806ff087984 */ /* 0x000e680008000a00 */
[----:B0-----:R-:W-:Y:S04]  /*0c30*/  STS.64 [UR6+0x8], R18 ;  /* 0x00000812ff007988 */ /* 0x001fe80008000a06 */
[----:B-1----:R-:W-:Y:S04]  /*0c40*/  STS.64 [UR7+0x8], R8 ;  /* 0x00000808ff007988 */ /* 0x002fe80008000a07 */
        /* <DEDUP_REMOVED lines=22> */
[----:B0-----:R2:W-:Y:S01]  /*0db0*/  STS.64 [UR6+0x38], R20 ;  /* 0x00003814ff007988 */ /* 0x0015e20008000a06 */
[----:B------:R-:W-:-:S03]  /*0dc0*/  UIADD3 UR6, UPT, UPT, UR6, 0x80, URZ ;  /* 0x0000008006067890 */ /* 0x000fc6000fffe0ff */
[----:B-1----:R2:W-:Y:S01]  /*0dd0*/  STS.64 [UR7+0x38], R6 ;  /* 0x00003806ff007988 */ /* 0x0025e20008000a07 */
[----:B------:R-:W-:Y:S01]  /*0de0*/  UIADD3 UR7, UPT, UPT, UR7, 0x80, URZ ;  /* 0x0000008007077890 */ /* 0x000fe2000fffe0ff */
[----:B------:R-:W-:Y:S11]  /*0df0*/  @P0 BRA `(.L_x_8) ;  /* 0xfffffff800ec0947 */ /* 0x000ff6000383ffff */
.L_x_7:
[----:B------:R-:W-:Y:S05]  /*0e00*/  @!P2 BRA `(.L_x_6) ;  /* 0x000000040030a947 */ /* 0x000fea0003800000 */
[----:B------:R-:W-:Y:S02]  /*0e10*/  ISETP.GE.U32.AND P0, PT, R16, 0x8, PT ;  /* 0x000000081000780c */ /* 0x000fe40003f06070 */
[----:B0-----:R-:W-:-:S04]  /*0e20*/  LOP3.LUT R5, R0, 0x7, RZ, 0xc0, !PT ;  /* 0x0000000700057812 */ /* 0x001fc800078ec0ff */
[----:B------:R-:W-:-:S07]  /*0e30*/  ISETP.NE.AND P2, PT, R5, RZ, PT ;  /* 0x000000ff0500720c */ /* 0x000fce0003f45270 */
[----:B------:R-:W-:Y:S06]  /*0e40*/  @!P0 BRA `(.L_x_9) ;  /* 0x00000000008c8947 */ /* 0x000fec0003800000 */
[C---:B------:R-:W-:Y:S02]  /*0e50*/  LEA R4, R2.reuse, UR5, 0x3 ;  /* 0x0000000502047c11 */ /* 0x040fe4000f8e18ff */
[C---:B------:R-:W-:Y:S01]  /*0e60*/  LEA R3, R2.reuse, UR4, 0x3 ;  /* 0x0000000402037c11 */ /* 0x040fe2000f8e18ff */
[----:B------:R-:W-:Y:S02]  /*0e70*/  VIADD R2, R2, 0x8 ;  /* 0x0000000802027836 */ /* 0x000fe40000000000 */
[----:B------:R-:W0:Y:S04]  /*0e80*/  LDS.64 R8, [R4] ;  /* 0x0000000004087984 */ /* 0x000e280000000a00 */
[----:B--2---:R-:W1:Y:S04]  /*0e90*/  LDS.64 R6, [R3] ;  /* 0x0000000003067984 */ /* 0x004e680000000a00 */
[----:B0-----:R-:W-:Y:S04]  /*0ea0*/  STS.64 [R3], R8 ;  /* 0x0000000803007388 */ /* 0x001fe80000000a00 */
[----:B-1----:R-:W-:Y:S04]  /*0eb0*/  STS.64 [R4], R6 ;  /* 0x0000000604007388 */ /* 0x002fe80000000a00 */
[----:B------:R-:W0:Y:S04]  /*0ec0*/  LDS.64 R18, [R4+0x8] ;  /* 0x0000080004127984 */ /* 0x000e280000000a00 */
[----:B------:R-:W1:Y:S04]  /*0ed0*/  LDS.64 R10, [R3+0x8] ;  /* 0x00000800030a7984 */ /* 0x000e680000000a00 */
[----:B0-----:R-:W-:Y:S04]  /*0ee0*/  STS.64 [R3+0x8], R18 ;  /* 0x0000081203007388 */ /* 0x001fe80000000a00 */
[----:B-1----:R-:W-:Y:S04]  /*0ef0*/  STS.64 [R4+0x8], R10 ;  /* 0x0000080a04007388 */ /* 0x002fe80000000a00 */
        /* <DEDUP_REMOVED lines=22> */
[----:B0-----:R0:W-:Y:S04]  /*1060*/  STS.64 [R3+0x38], R20 ;  /* 0x0000381403007388 */ /* 0x0011e80000000a00 */
[----:B-1----:R0:W-:Y:S02]  /*1070*/  STS.64 [R4+0x38], R8 ;  /* 0x0000380804007388 */ /* 0x0021e40000000a00 */
.L_x_9:
[----:B------:R-:W-:Y:S05]  /*1080*/  @!P2 BRA `(.L_x_6) ;  /* 0x000000000090a947 */ /* 0x000fea0003800000 */
[----:B------:R-:W-:Y:S02]  /*1090*/  ISETP.GE.U32.AND P0, PT, R5, 0x4, PT ;  /* 0x000000040500780c */ /* 0x000fe40003f06070 */
[----:B------:R-:W-:-:S04]  /*10a0*/  LOP3.LUT R0, R0, 0x3, RZ, 0xc0, !PT ;  /* 0x0000000300007812 */ /* 0x000fc800078ec0ff */
[----:B------:R-:W-:-:S07]  /*10b0*/  ISETP.NE.AND P2, PT, R0, RZ, PT ;  /* 0x000000ff0000720c */ /* 0x000fce0003f45270 */
[----:B------:R-:W-:Y:S06]  /*10c0*/  @!P0 BRA `(.L_x_10) ;  /* 0x00000000004c8947 */ /* 0x000fec0003800000 */
[C---:B------:R-:W-:Y:S02]  /*10d0*/  LEA R19, R2.reuse, UR5, 0x3 ;  /* 0x0000000502137c11 */ /* 0x040fe4000f8e18ff */
[C---:B0-----:R-:W-:Y:S01]  /*10e0*/  LEA R3, R2.reuse, UR4, 0x3 ;  /* 0x0000000402037c11 */ /* 0x041fe2000f8e18ff */
[----:B------:R-:W-:Y:S02]  /*10f0*/  VIADD R2, R2, 0x4 ;  /* 0x0000000402027836 */ /* 0x000fe40000000000 */
[----:B--2---:R-:W0:Y:S04]  /*1100*/  LDS.64 R6, [R19] ;  /* 0x0000000013067984 */ /* 0x004e280000000a00 */
[----:B------:R-:W1:Y:S04]  /*1110*/  LDS.64 R4, [R3] ;  /* 0x0000000003047984 */ /* 0x000e680000000a00 */
        /* <DEDUP_REMOVED lines=14> */
.L_x_10:
[----:B------:R-:W-:Y:S05]  /*1200*/  @!P2 BRA `(.L_x_6) ;  /* 0x000000000030a947 */ /* 0x000fea0003800000 */
[----:B------:R-:W-:Y:S01]  /*1210*/  IMAD.MOV R0, RZ, RZ, -R0 ;  /* 0x000000ffff007224 */ /* 0x000fe200078e0a00 */
[C---:B--23--:R-:W-:Y:S02]  /*1220*/  LEA R7, R2.reuse, UR5, 0x3 ;  /* 0x0000000502077c11 */ /* 0x04cfe4000f8e18ff */
[----:B0-----:R-:W-:-:S07]  /*1230*/  LEA R9, R2, UR4, 0x3 ;  /* 0x0000000402097c11 */ /* 0x001fce000f8e18ff */
.L_x_11:
[----:B------:R-:W0:Y:S01]  /*1240*/  LDS.64 R4, [R7] ;  /* 0x0000000007047984 */ /* 0x000e220000000a00 */
[----:B------:R-:W-:-:S03]  /*1250*/  IADD3 R0, PT, PT, R0, 0x1, RZ ;  /* 0x0000000100007810 */ /* 0x000fc60007ffe0ff */
[----:B------:R-:W1:Y:S01]  /*1260*/  LDS.64 R2, [R9] ;  /* 0x0000000009027984 */ /* 0x000e620000000a00 */
[----:B------:R-:W-:-:S03]  /*1270*/  ISETP.NE.AND P0, PT, R0, RZ, PT ;  /* 0x000000ff0000720c */ /* 0x000fc60003f05270 */
[----:B0-----:R0:W-:Y:S04]  /*1280*/  STS.64 [R9], R4 ;  /* 0x0000000409007388 */ /* 0x0011e80000000a00 */
[----:B-1----:R1:W-:Y:S01]  /*1290*/  STS.64 [R7], R2 ;  /* 0x0000000207007388 */ /* 0x0023e20000000a00 */
[----:B0-----:R-:W-:Y:S02]  /*12a0*/  VIADD R9, R9, 0x8 ;  /* 0x0000000809097836 */ /* 0x001fe40000000000 */
[----:B-1----:R-:W-:-:S03]  /*12b0*/  VIADD R7, R7, 0x8 ;  /* 0x0000000807077836 */ /* 0x002fc60000000000 */
[----:B------:R-:W-:Y:S05]  /*12c0*/  @P0 BRA `(.L_x_11) ;  /* 0xfffffffc00dc0947 */ /* 0x000fea000383ffff */
.L_x_6:
[----:B------:R-:W-:Y:S01]  /*12d0*/  DADD R24, R24, R24 ;  /* 0x0000000018187229 */ /* 0x000fe20000000018 */
[----:B------:R-:W-:Y:S01]  /*12e0*/  IMAD.MOV.U32 R2, RZ, RZ, 0x1 ;  /* 0x00000001ff027424 */ /* 0x000fe200078e00ff */
[----:B------:R-:W-:-:S04]  /*12f0*/  DADD R22, -R22, R26 ;  /* 0x0000000016167229 */ /* 0x000fc8000000011a */
[----:B0--3--:R-:W0:Y:S06]  /*1300*/  MUFU.RCP64H R3, R25 ;  /* 0x0000001900037308 */ /* 0x009e2c0000001800 */
[----:B------:R-:W-:Y:S01]  /*1310*/  FSETP.GEU.AND P2, PT, |R23|, 6.5827683646048100446e-37, PT ;  /* 0x036000001700780b */ /* 0x000fe20003f4e200 */
[----:B0-----:R-:W-:-:S08]  /*1320*/  DFMA R4, -R24, R2, 1 ;  /* 0x3ff000001804742b */ /* 0x001fd00000000102 */
[----:B------:R-:W-:-:S08]  /*1330*/  DFMA R4, R4, R4, R4 ;  /* 0x000000040404722b */ /* 0x000fd00000000004 */
[----:B------:R-:W-:-:S08]  /*1340*/  DFMA R4, R2, R4, R2 ;  /* 0x000000040204722b */ /* 0x000fd00000000002 */
[----:B------:R-:W-:-:S08]  /*1350*/  DFMA R2, -R24, R4, 1 ;  /* 0x3ff000001802742b */ /* 0x000fd00000000104 */
[----:B------:R-:W-:-:S08]  /*1360*/  DFMA R2, R4, R2, R4 ;  /* 0x000000020402722b */ /* 0x000fd00000000004 */
[----:B------:R-:W-:-:S08]  /*1370*/  DMUL R4, R22, R2 ;  /* 0x0000000216047228 */ /* 0x000fd00000000000 */
[----:B--2---:R-:W-:-:S08]  /*1380*/  DFMA R6, -R24, R4, R22 ;  /* 0x000000041806722b */ /* 0x004fd00000000116 */
[----:B------:R-:W-:-:S10]  /*1390*/  DFMA R2, R2, R6, R4 ;  /* 0x000000060202722b */ /* 0x000fd40000000004 */
[----:B------:R-:W-:-:S05]  /*13a0*/  FFMA R0, RZ, R25, R3 ;  /* 0x00000019ff007223 */ /* 0x000fca0000000003 */
[----:B------:R-:W-:-:S13]  /*13b0*/  FSETP.GT.AND P0, PT, |R0|, 1.469367938527859385e-39, PT ;  /* 0x001000000000780b */ /* 0x000fda0003f04200 */
[----:B------:R-:W-:Y:S05]  /*13c0*/  @P0 BRA P2, `(.L_x_12) ;  /* 0x0000000000180947 */ /* 0x000fea0001000000 */
[----:B------:R-:W-:Y:S01]  /*13d0*/  IMAD.MOV.U32 R4, RZ, RZ, R24 ;  /* 0x000000ffff047224 */ /* 0x000fe200078e0018 */
[----:B------:R-:W-:Y:S01]  /*13e0*/  MOV R0, 0x1410 ;  /* 0x0000141000007802 */ /* 0x000fe20000000f00 */
[----:B------:R-:W-:-:S07]  /*13f0*/  IMAD.MOV.U32 R5, RZ, RZ, R25 ;  /* 0x000000ffff057224 */ /* 0x000fce00078e0019 */
[----:B------:R-:W-:Y:S05]  /*1400*/  CALL.REL.NOINC `($__internal_1_$__cuda_sm20_div_rn_f64_full) ;  /* 0x0000001800847944 */ /* 0x000fea0003c00000 */
[----:B------:R-:W-:Y:S02]  /*1410*/  IMAD.MOV.U32 R2, RZ, RZ, R4 ;  /* 0x000000ffff027224 */ /* 0x000fe400078e0004 */
[----:B------:R-:W-:-:S07]  /*1420*/  IMAD.MOV.U32 R3, RZ, RZ, R5 ;  /* 0x000000ffff037224 */ /* 0x000fce00078e0005 */
.L_x_12:
[C---:B------:R-:W-:Y:S01]  /*1430*/  DFMA R8, R2.reuse, R2, 1 ;  /* 0x3ff000000208742b */ /* 0x040fe20000000002 */
[----:B------:R-:W-:Y:S01]  /*1440*/  IMAD.MOV.U32 R10, RZ, RZ, 0x0 ;  /* 0x00000000ff0a7424 */ /* 0x000fe200078e00ff */
[----:B------:R-:W-:Y:S01]  /*1450*/  DSETP.GT.AND P0, PT, R2, RZ, PT ;  /* 0x000000ff0200722a */ /* 0x000fe20003f04000 */
[----:B------:R-:W-:-:S03]  /*1460*/  IMAD.MOV.U32 R11, RZ, RZ, 0x3fd80000 ;  /* 0x3fd80000ff0b7424 */ /* 0x000fc600078e00ff */
[----:B------:R-:W0:Y:S04]  /*1470*/  MUFU.RSQ64H R5, R9 ;  /* 0x0000000900057308 */ /* 0x000e280000001c00 */
[----:B------:R-:W-:-:S05]  /*1480*/  VIADD R4, R9, 0xfcb00000 ;  /* 0xfcb0000009047836 */ /* 0x000fca0000000000 */
[----:B------:R-:W-:Y:S01]  /*1490*/  ISETP.GE.U32.AND P2, PT, R4, 0x7ca00000, PT ;  /* 0x7ca000000400780c */ /* 0x000fe20003f46070 */
[----:B0-----:R-:W-:-:S08]  /*14a0*/  DMUL R6, R4, R4 ;  /* 0x0000000404067228 */ /* 0x001fd00000000000 */
[----:B------:R-:W-:-:S08]  /*14b0*/  DFMA R6, R8, -R6, 1 ;  /* 0x3ff000000806742b */ /* 0x000fd00000000806 */
[----:B------:R-:W-:Y:S02]  /*14c0*/  DFMA R10, R6, R10, 0.5 ;  /* 0x3fe00000060a742b */ /* 0x000fe4000000000a */
[----:B------:R-:W-:-:S08]  /*14d0*/  DMUL R6, R4, R6 ;  /* 0x0000000604067228 */ /* 0x000fd00000000000 */
[----:B------:R-:W-:Y:S01]  /*14e0*/  DFMA R16, R10, R6, R4 ;  /* 0x000000060a10722b */ /* 0x000fe20000000004 */
[----:B------:R-:W-:-:S04]  /*14f0*/  MOV R6, 0x3ff00000 ;  /* 0x3ff0000000067802 */ /* 0x000fc80000000f00 */
[----:B------:R-:W-:-:S03]  /*1500*/  FSEL R7, R6, -1.875, P0 ;  /* 0xbff0000006077808 */ /* 0x000fc60000000000 */
[----:B------:R-:W-:Y:S02]  /*1510*/  DMUL R12, R8, R16 ;  /* 0x00000010080c7228 */ /* 0x000fe40000000000 */
[----:B------:R-:W-:Y:S02]  /*1520*/  VIADD R11, R17, 0xfff00000 ;  /* 0xfff00000110b7836 */ /* 0x000fe40000000000 */
[----:B------:R-:W-:-:S04]  /*1530*/  IMAD.MOV.U32 R10, RZ, RZ, R16 ;  /* 0x000000ffff0a7224 */ /* 0x000fc800078e0010 */
[----:B------:R-:W-:-:S08]  /*1540*/  DFMA R18, R12, -R12, R8 ;  /* 0x8000000c0c12722b */ /* 0x000fd00000000008 */
[----:B------:R-:W-:Y:S01]  /*1550*/  DFMA R14, R18, R10, R12 ;  /* 0x0000000a120e722b */ /* 0x000fe2000000000c */
[----:B------:R-:W-:Y:S10]  /*1560*/  @!P2 BRA `(.L_x_13) ;  /* 0x000000000028a947 */ /* 0x000ff40003800000 */
[----:B------:R-:W-:Y:S02]  /*1570*/  IMAD.MOV.U32 R0, RZ, RZ, R16 ;  /* 0x000000ffff007224 */ /* 0x000fe400078e0010 */
[----:B------:R-:W-:Y:S01]  /*1580*/  IMAD.MOV.U32 R10, RZ, RZ, R8 ;  /* 0x000000ffff0a7224 */ /* 0x000fe200078e0008 */
[----:B------:R-:W-:Y:S01]  /*1590*/  MOV R8, 0x15f0 ;  /* 0x000015f000087802 */ /* 0x000fe20000000f00 */
[----:B------:R-:W-:Y:S02]  /*15a0*/  IMAD.MOV.U32 R14, RZ, RZ, R18 ;  /* 0x000000ffff0e7224 */ /* 0x000fe400078e0012 */
[----:B------:R-:W-:Y:S02]  /*15b0*/  IMAD.MOV.U32 R15, RZ, RZ, R19 ;  /* 0x000000ffff0f7224 */ /* 0x000fe400078e0013 */
[----:B------:R-:W-:Y:S02]  /*15c0*/  IMAD.MOV.U32 R16, RZ, RZ, R4 ;  /* 0x000000ffff107224 */ /* 0x000fe400078e0004 */
[----:B------:R-:W-:-:S07]  /*15d0*/  IMAD.MOV.U32 R17, RZ, RZ, R11 ;  /* 0x000000ffff117224 */ /* 0x000fce00078e000b */
[----:B------:R-:W-:Y:S05]  /*15e0*/  CALL.REL.NOINC `($__internal_2_$__cuda_sm20_dsqrt_rn_f64_mediumpath_v1) ;  /* 0x0000001c00847944 */ /* 0x000fea0003c00000 */
[----:B------:R-:W-:Y:S02]  /*15f0*/  IMAD.MOV.U32 R14, RZ, RZ, R10 ;  /* 0x000000ffff0e7224 */ /* 0x000fe400078e000a */
[----:B------:R-:W-:-:S07]  /*1600*/  IMAD.MOV.U32 R15, RZ, RZ, R11 ;  /* 0x000000ffff0f7224 */ /* 0x000fce00078e000b */
.L_x_13:
[----:B------:R-:W-:Y:S01]  /*1610*/  DADD R14, R14, |R2| ;  /* 0x000000000e0e7229 */ /* 0x000fe20000000402 */
[----:B------:R-:W-:Y:S01]  /*1620*/  IMAD.MOV.U32 R6, RZ, RZ, RZ ;  /* 0x000000ffff067224 */ /* 0x000fe200078e00ff */
[----:B------:R-:W-:Y:S01]  /*1630*/  FSETP.GEU.AND P2, PT, |R7|, 6.5827683646048100446e-37, PT ;  /* 0x036000000700780b */ /* 0x000fe20003f4e200 */
[----:B------:R-:W-:-:S03]  /*1640*/  IMAD.MOV.U32 R2, RZ, RZ, 0x1 ;  /* 0x00000001ff027424 */ /* 0x000fc600078e00ff */
[----:B------:R-:W0:Y:S03]  /*1650*/  MUFU.RCP64H R3, R15 ;  /* 0x0000000f00037308 */ /* 0x000e260000001800 */
[----:B0-----:R-:W-:-:S08]  /*1660*/  DFMA R4, -R14, R2, 1 ;  /* 0x3ff000000e04742b */ /* 0x001fd00000000102 */
[----:B------:R-:W-:-:S08]  /*1670*/  DFMA R4, R4, R4, R4 ;  /* 0x000000040404722b */ /* 0x000fd00000000004 */
[----:B------:R-:W-:-:S08]  /*1680*/  DFMA R4, R2, R4, R2 ;  /* 0x000000040204722b */ /* 0x000fd00000000002 */
[----:B------:R-:W-:-:S08]  /*1690*/  DFMA R2, -R14, R4, 1 ;  /* 0x3ff000000e02742b */ /* 0x000fd00000000104 */
[----:B------:R-:W-:-:S08]  /*16a0*/  DFMA R2, R4, R2, R4 ;  /* 0x000000020402722b */ /* 0x000fd00000000004 */
[----:B------:R-:W-:-:S08]  /*16b0*/  DMUL R4, R2, R6 ;  /* 0x0000000602047228 */ /* 0x000fd00000000000 */
[----:B------:R-:W-:-:S08]  /*16c0*/  DFMA R8, -R14, R4, R6 ;  /* 0x000000040e08722b */ /* 0x000fd00000000106 */
[----:B------:R-:W-:-:S10]  /*16d0*/  DFMA R4, R2, R8, R4 ;  /* 0x000000080204722b */ /* 0x000fd40000000004 */
[----:B------:R-:W-:-:S05]  /*16e0*/  FFMA R0, RZ, R15, R5 ;  /* 0x0000000fff007223 */ /* 0x000fca0000000005 */
[----:B------:R-:W-:-:S13]  /*16f0*/  FSETP.GT.AND P0, PT, |R0|, 1.469367938527859385e-39, PT ;  /* 0x001000000000780b */ /* 0x000fda0003f04200 */
[----:B------:R-:W-:Y:S05]  /*1700*/  @P0 BRA P2, `(.L_x_14) ;  /* 0x0000000000180947 */ /* 0x000fea0001000000 */
[----:B------:R-:W-:Y:S01]  /*1710*/  MOV R4, R14 ;  /* 0x0000000e00047202 */ /* 0x000fe20000000f00 */
[----:B------:R-:W-:Y:S01]  /*1720*/  IMAD.MOV.U32 R5, RZ, RZ, R15 ;  /* 0x000000ffff057224 */ /* 0x000fe200078e000f */
[----:B------:R-:W-:Y:S01]  /*1730*/  MOV R0, 0x1770 ;  /* 0x0000177000007802 */ /* 0x000fe20000000f00 */
[----:B------:R-:W-:Y:S02]  /*1740*/  IMAD.MOV.U32 R23, RZ, RZ, R7 ;  /* 0x000000ffff177224 */ /* 0x000fe400078e0007 */
[----:B------:R-:W-:-:S07]  /*1750*/  IMAD.MOV.U32 R22, RZ, RZ, RZ ;  /* 0x000000ffff167224 */ /* 0x000fce00078e00ff */
[----:B------:R-:W-:Y:S05]  /*1760*/  CALL.REL.NOINC `($__internal_1_$__cuda_sm20_div_rn_f64_full) ;  /* 0x0000001400ac7944 */ /* 0x000fea0003c00000 */
.L_x_14:
[----:B------:R-:W-:Y:S01]  /*1770*/  DFMA R8, R4, R4, 1 ;  /* 0x3ff000000408742b */ /* 0x000fe20000000004 */
[----:B------:R-:W-:Y:S02]  /*1780*/  IMAD.MOV.U32 R10, RZ, RZ, 0x0 ;  /* 0x00000000ff0a7424 */ /* 0x000fe400078e00ff */
        /* <DEDUP_REMOVED lines=8> */
[----:B------:R-:W-:-:S08]  /*1810*/  DFMA R12, R10, R6, R2 ;  /* 0x000000060a0c722b */ /* 0x000fd00000000002 */
[----:B------:R-:W-:Y:S02]  /*1820*/  DMUL R16, R8, R12 ;  /* 0x0000000c08107228 */ /* 0x000fe40000000000 */
[----:B------:R-:W-:Y:S02]  /*1830*/  VIADD R7, R13, 0xfff00000 ;  /* 0xfff000000d077836 */ /* 0x000fe40000000000 */
[----:B------:R-:W-:-:S04]  /*1840*/  IMAD.MOV.U32 R6, RZ, RZ, R12 ;  /* 0x000000ffff067224 */ /* 0x000fc800078e000c */
[----:B------:R-:W-:-:S08]  /*1850*/  DFMA R14, R16, -R16, R8 ;  /* 0x80000010100e722b */ /* 0x000fd00000000008 */
[----:B------:R-:W-:Y:S01]  /*1860*/  DFMA R10, R14, R6, R16 ;  /* 0x000000060e0a722b */ /* 0x000fe20000000010 */
[----:B------:R-:W-:Y:S10]  /*1870*/  @!P0 BRA `(.L_x_15) ;  /* 0x0000000000208947 */ /* 0x000ff40003800000 */
[----:B------:R-:W-:Y:S01]  /*1880*/  IMAD.MOV.U32 R0, RZ, RZ, R12 ;  /* 0x000000ffff007224 */ /* 0x000fe200078e000c */
[----:B------:R-:W-:Y:S01]  /*1890*/  MOV R13, R17 ;  /* 0x00000011000d7202 */ /* 0x000fe20000000f00 */
[----:B------:R-:W-:Y:S01]  /*18a0*/  IMAD.MOV.U32 R10, RZ, RZ, R8 ;  /* 0x000000ffff0a7224 */ /* 0x000fe200078e0008 */
[----:B------:R-:W-:Y:S01]  /*18b0*/  MOV R8, 0x1900 ;  /* 0x0000190000087802 */ /* 0x000fe20000000f00 */
[----:B------:R-:W-:Y:S02]  /*18c0*/  IMAD.MOV.U32 R12, RZ, RZ, R16 ;  /* 0x000000ffff0c7224 */ /* 0x000fe400078e0010 */
[----:B------:R-:W-:Y:S02]  /*18d0*/  IMAD.MOV.U32 R16, RZ, RZ, R2 ;  /* 0x000000ffff107224 */ /* 0x000fe400078e0002 */
[----:B------:R-:W-:-:S07]  /*18e0*/  IMAD.MOV.U32 R17, RZ, RZ, R7 ;  /* 0x000000ffff117224 */ /* 0x000fce00078e0007 */
[----:B------:R-:W-:Y:S05]  /*18f0*/  CALL.REL.NOINC `($__internal_2_$__cuda_sm20_dsqrt_rn_f64_mediumpath_v1) ;  /* 0x0000001800c07944 */ /* 0x000fea0003c00000 */
.L_x_15:
[----:B------:R-:W0:Y:S01]  /*1900*/  MUFU.RCP64H R3, R11 ;  /* 0x0000000b00037308 */ /* 0x000e220000001800 */
[----:B------:R-:W-:-:S05]  /*1910*/  VIADD R2, R11, 0x300402 ;  /* 0x003004020b027836 */ /* 0x000fca0000000000 */
[----:B------:R-:W-:Y:S01]  /*1920*/  FSETP.GEU.AND P0, PT, |R2|, 5.8789094863358348022e-39, PT ;  /* 0x004004020200780b */ /* 0x000fe20003f0e200 */
[----:B0-----:R-:W-:-:S08]  /*1930*/  DFMA R6, R2, -R10, 1 ;  /* 0x3ff000000206742b */ /* 0x001fd0000000080a */
[----:B------:R-:W-:-:S08]  /*1940*/  DFMA R6, R6, R6, R6 ;  /* 0x000000060606722b */ /* 0x000fd00000000006 */
[----:B------:R-:W-:-:S08]  /*1950*/  DFMA R6, R2, R6, R2 ;  /* 0x000000060206722b */ /* 0x000fd00000000002 */
[----:B------:R-:W-:-:S08]  /*1960*/  DFMA R8, R6, -R10, 1 ;  /* 0x3ff000000608742b */ /* 0x000fd0000000080a */
[----:B------:R-:W-:Y:S01]  /*1970*/  DFMA R6, R6, R8, R6 ;  /* 0x000000080606722b */ /* 0x000fe20000000006 */
[----:B------:R-:W-:Y:S10]  /*1980*/  @P0 BRA `(.L_x_16) ;  /* 0x0000000000180947 */ /* 0x000ff40003800000 */
[----:B------:R-:W-:Y:S01]  /*1990*/  LOP3.LUT R0, R11, 0x7fffffff, RZ, 0xc0, !PT ;  /* 0x7fffffff0b007812 */ /* 0x000fe200078ec0ff */
[----:B------:R-:W-:Y:S02]  /*19a0*/  IMAD.MOV.U32 R2, RZ, RZ, R10 ;  /* 0x000000ffff027224 */ /* 0x000fe400078e000a */
[----:B------:R-:W-:Y:S02]  /*19b0*/  IMAD.MOV.U32 R3, RZ, RZ, R11 ;  /* 0x000000ffff037224 */ /* 0x000fe400078e000b */
[----:B------:R-:W-:Y:S01]  /*19c0*/  VIADD R8, R0, 0xfff00000 ;  /* 0xfff0000000087836 */ /* 0x000fe20000000000 */
[----:B------:R-:W-:-:S07]  /*19d0*/  MOV R0, 0x19f0 ;  /* 0x000019f000007802 */ /* 0x000fce0000000f00 */
[----:B------:R-:W-:Y:S05]  /*19e0*/  CALL.REL.NOINC `($__internal_0_$__cuda_sm20_dblrcp_rn_slowpath_v3) ;  /* 0x0000001000747944 */ /* 0x000fea0003c00000 */
.L_x_16:
[----:B------:R-:W-:Y:S05]  /*19f0*/  @!P1 EXIT ;  /* 0x000000000000994d */ /* 0x000fea0003800000 */
[----:B------:R-:W0:Y:S01]  /*1a00*/  LDC R3, c[0x0][0x398] ;  /* 0x0000e600ff037b82 */ /* 0x000e220000000800 */
[----:B------:R-:W-:Y:S01]  /*1a10*/  DMUL R4, R6, R4 ;  /* 0x0000000406047228 */ /* 0x000fe20000000000 */
[----:B------:R-:W-:Y:S01]  /*1a20*/  IMAD.MOV.U32 R2, RZ, RZ, RZ ;  /* 0x000000ffff027224 */ /* 0x000fe200078e00ff */
[C---:B0-----:R-:W-:Y:S02]  /*1a30*/  ISETP.GE.U32.AND P1, PT, R3.reuse, 0x8, PT ;  /* 0x000000080300780c */ /* 0x041fe40003f26070 */
[----:B------:R-:W-:-:S04]  /*1a40*/  LOP3.LUT R0, R3, 0x7, RZ, 0xc0, !PT ;  /* 0x0000000703007812 */ /* 0x000fc800078ec0ff */
[----:B------:R-:W-:-:S07]  /*1a50*/  ISETP.NE.AND P0, PT, R0, RZ, PT ;  /* 0x000000ff0000720c */ /* 0x000fce0003f05270 */
[----:B------:R-:W-:Y:S06]  /*1a60*/  @!P1 BRA `(.L_x_17) ;  /* 0x0000000400249947 */ /* 0x000fec0003800000 */
[----:B------:R-:W-:Y:S01]  /*1a70*/  LOP3.LUT R2, R3, 0x7ffffff8, RZ, 0xc0, !PT ;  /* 0x7ffffff803027812 */ /* 0x000fe200078ec0ff */
[----:B------:R-:W-:Y:S02]  /*1a80*/  UIADD3 UR6, UPT, UPT, UR4, 0x20, URZ ;  /* 0x0000002004067890 */ /* 0x000fe4000fffe0ff */
[----:B------:R-:W-:Y:S02]  /*1a90*/  UIADD3 UR7, UPT, UPT, UR5, 0x20, URZ ;  /* 0x0000002005077890 */ /* 0x000fe4000fffe0ff */
[----:B------:R-:W-:-:S10]  /*1aa0*/  IMAD.MOV R8, RZ, RZ, -R2 ;  /* 0x000000ffff087224 */ /* 0x000fd400078e0a02 */
.L_x_18:
[----:B0-----:R-:W0:Y:S01]  /*1ab0*/  LDS.64 R12, [UR7+-0x20] ;  /* 0xffffe007ff0c7984 */ /* 0x001e220008000a00 */
[----:B------:R-:W-:-:S03]  /*1ac0*/  VIADD R8, R8, 0x8 ;  /* 0x0000000808087836 */ /* 0x000fc60000000000 */
[----:B------:R-:W1:Y:S02]  /*1ad0*/  LDS.64 R10, [UR6+-0x20] ;  /* 0xffffe006ff0a7984 */ /* 0x000e640008000a00 */
[----:B------:R-:W-:Y:S01]  /*1ae0*/  ISETP.NE.AND P2, PT, R8, RZ, PT ;  /* 0x000000ff0800720c */ /* 0x000fe20003f45270 */
[C---:B0-----:R-:W-:Y:S02]  /*1af0*/  DMUL R14, R4.reuse, R12 ;  /* 0x0000000c040e7228 */ /* 0x041fe40000000000 */
[----:B-1----:R-:W-:-:S06]  /*1b00*/  DMUL R16, R4, R10 ;  /* 0x0000000a04107228 */ /* 0x002fcc0000000000 */
[-C--:B------:R-:W-:Y:S02]  /*1b10*/  DFMA R14, R10, R6.reuse, R14 ;  /* 0x000000060a0e722b */ /* 0x080fe4000000000e */
[----:B------:R-:W-:-:S05]  /*1b20*/  DFMA R16, R12, R6, -R16 ;  /* 0x000000060c10722b */ /* 0x000fca0000000810 */
[----:B------:R-:W-:Y:S04]  /*1b30*/  STS.64 [UR6+-0x20], R14 ;  /* 0xffffe00eff007988 */ /* 0x000fe80008000a06 */
[----:B------:R-:W-:Y:S04]  /*1b40*/  STS.64 [UR7+-0x20], R16 ;  /* 0xffffe010ff007988 */ /* 0x000fe80008000a07 */
[----:B------:R-:W0:Y:S04]  /*1b50*/  LDS.64 R20, [UR7+-0x18] ;  /* 0xffffe807ff147984 */ /* 0x000e280008000a00 */
[----:B------:R-:W1:Y:S01]  /*1b60*/  LDS.64 R10, [UR6+-0x18] ;  /* 0xffffe806ff0a7984 */ /* 0x000e620008000a00 */
[----:B0-----:R-:W-:-:S02]  /*1b70*/  DMUL R12, R4, R20 ;  /* 0x00000014040c7228 */ /* 0x001fc40000000000 */
[----:B-1----:R-:W-:-:S06]  /*1b80*/  DMUL R18, R4, R10 ;  /* 0x0000000a04127228 */ /* 0x002fcc0000000000 */
[----:B------:R-:W-:Y:S02]  /*1b90*/  DFMA R12, R10, R6, R12 ;  /* 0x000000060a0c722b */ /* 0x000fe4000000000c */
[----:B------:R-:W-:-:S05]  /*1ba0*/  DFMA R18, R6, R20, -R18 ;  /* 0x000000140612722b */ /* 0x000fca0000000812 */
[----:B------:R-:W-:Y:S04]  /*1bb0*/  STS.64 [UR6+-0x18], R12 ;  /* 0xffffe80cff007988 */ /* 0x000fe80008000a06 */
[----:B------:R-:W-:Y:S04]  /*1bc0*/  STS.64 [UR7+-0x18], R18 ;  /* 0xffffe812ff007988 */ /* 0x000fe80008000a07 */
[----:B------:R-:W0:Y:S04]  /*1bd0*/  LDS.64 R20, [UR7+-0x10] ;  /* 0xfffff007ff147984 */ /* 0x000e280008000a00 */
[----:B------:R-:W1:Y:S01]  /*1be0*/  LDS.64 R10, [UR6+-0x10] ;  /* 0xfffff006ff0a7984 */ /* 0x000e620008000a00 */
[----:B0-----:R-:W-:-:S02]  /*1bf0*/  DMUL R14, R4, R20 ;  /* 0x00000014040e7228 */ /* 0x001fc40000000000 */
        /* <DEDUP_REMOVED lines=13> */
[----:B------:R-:W0:Y:S04]  /*1cd0*/  LDS.64 R20, [UR7] ;  /* 0x00000007ff147984 */ /* 0x000e280008000a00 */
[----:B------:R-:W1:Y:S01]  /*1ce0*/  LDS.64 R10, [UR6] ;  /* 0x00000006ff0a7984 */ /* 0x000e620008000a00 */
[----:B0-----:R-:W-:-:S02]  /*1cf0*/  DMUL R14, R4, R20 ;  /* 0x00000014040e7228 */ /* 0x001fc40000000000 */
[----:B-1----:R-:W-:-:S06]  /*1d00*/  DMUL R16, R4, R10 ;  /* 0x0000000a04107228 */ /* 0x002fcc0000000000 */
[-C--:B------:R-:W-:Y:S02]  /*1d10*/  DFMA R14, R10, R6.reuse, R14 ;  /* 0x000000060a0e722b */ /* 0x080fe4000000000e */
[----:B------:R-:W-:-:S05]  /*1d20*/  DFMA R16, R20, R6, -R16 ;  /* 0x000000061410722b */ /* 0x000fca0000000810 */
[----:B------:R-:W-:Y:S04]  /*1d30*/  STS.64 [UR6], R14 ;  /* 0x0000000eff007988 */ /* 0x000fe80008000a06 */
[----:B------:R-:W-:Y:S04]  /*1d40*/  STS.64 [UR7], R16 ;  /* 0x00000010ff007988 */ /* 0x000fe80008000a07 */
[----:B------:R-:W0:Y:S04]  /*1d50*/  LDS.64 R20, [UR7+0x8] ;  /* 0x00000807ff147984 */ /* 0x000e280008000a00 */
[----:B------:R-:W1:Y:S01]  /*1d60*/  LDS.64 R10, [UR6+0x8] ;  /* 0x00000806ff0a7984 */ /* 0x000e620008000a00 */
[----:B0-----:R-:W-:-:S02]  /*1d70*/  DMUL R12, R4, R20 ;  /* 0x00000014040c7228 */ /* 0x001fc40000000000 */
[----:B-1----:R-:W-:-:S06]  /*1d80*/  DMUL R18, R4, R10 ;  /* 0x0000000a04127228 */ /* 0x002fcc0000000000 */
[----:B------:R-:W-:Y:S02]  /*1d90*/  DFMA R12, R10, R6, R12 ;  /* 0x000000060a0c722b */ /* 0x000fe4000000000c */
[----:B------:R-:W-:-:S05]  /*1da0*/  DFMA R18, R6, R20, -R18 ;  /* 0x000000140612722b */ /* 0x000fca0000000812 */
[----:B------:R-:W-:Y:S04]  /*1db0*/  STS.64 [UR6+0x8], R12 ;  /* 0x0000080cff007988 */ /* 0x000fe80008000a06 */
[----:B------:R-:W-:Y:S04]  /*1dc0*/  STS.64 [UR7+0x8], R18 ;  /* 0x00000812ff007988 */ /* 0x000fe80008000a07 */
[----:B------:R-:W0:Y:S04]  /*1dd0*/  LDS.64 R20, [UR7+0x10] ;  /* 0x00001007ff147984 */ /* 0x000e280008000a00 */
[----:B------:R-:W1:Y:S01]  /*1de0*/  LDS.64 R10, [UR6+0x10] ;  /* 0x00001006ff0a7984 */ /* 0x000e620008000a00 */
[----:B0-----:R-:W-:-:S02]  /*1df0*/  DMUL R14, R4, R20 ;  /* 0x00000014040e7228 */ /* 0x001fc40000000000 */
[----:B-1----:R-:W-:-:S06]  /*1e00*/  DMUL R16, R4, R10 ;  /* 0x0000000a04107228 */ /* 0x002fcc0000000000 */
[-C--:B------:R-:W-:Y:S02]  /*1e10*/  DFMA R14, R10, R6.reuse, R14 ;  /* 0x000000060a0e722b */ /* 0x080fe4000000000e */
[----:B------:R-:W-:-:S05]  /*1e20*/  DFMA R16, R20, R6, -R16 ;  /* 0x000000061410722b */ /* 0x000fca0000000810 */
[----:B------:R-:W-:Y:S04]  /*1e30*/  STS.64 [UR6+0x10], R14 ;  /* 0x0000100eff007988 */ /* 0x000fe80008000a06 */
[----:B------:R-:W-:Y:S04]  /*1e40*/  STS.64 [UR7+0x10], R16 ;  /* 0x00001010ff007988 */ /* 0x000fe80008000a07 */
[----:B------:R-:W0:Y:S04]  /*1e50*/  LDS.64 R20, [UR7+0x18] ;  /* 0x00001807ff147984 */ /* 0x000e280008000a00 */
[----:B------:R-:W1:Y:S01]  /*1e60*/  LDS.64 R10, [UR6+0x18] ;  /* 0x00001806ff0a7984 */ /* 0x000e620008000a00 */
[----:B0-----:R-:W-:-:S02]  /*1e70*/  DMUL R12, R4, R20 ;  /* 0x00000014040c7228 */ /* 0x001fc40000000000 */
[----:B-1----:R-:W-:-:S06]  /*1e80*/  DMUL R18, R4, R10 ;  /* 0x0000000a04127228 */ /* 0x002fcc0000000000 */
[----:B------:R-:W-:Y:S02]  /*1e90*/  DFMA R12, R10, R6, R12 ;  /* 0x000000060a0c722b */ /* 0x000fe4000000000c */
[----:B------:R-:W-:-:S05]  /*1ea0*/  DFMA R18, R6, R20, -R18 ;  /* 0x000000140612722b */ /* 0x000fca0000000812 */
[----:B------:R0:W-:Y:S01]  /*1eb0*/  STS.64 [UR6+0x18], R12 ;  /* 0x0000180cff007988 */ /* 0x0001e20008000a06 */
[----:B------:R-:W-:-:S03]  /*1ec0*/  UIADD3 UR6, UPT, UPT, UR6, 0x40, URZ ;  /* 0x0000004006067890 */ /* 0x000fc6000fffe0ff */
[----:B------:R0:W-:Y:S01]  /*1ed0*/  STS.64 [UR7+0x18], R18 ;  /* 0x00001812ff007988 */ /* 0x0001e20008000a07 */
[----:B------:R-:W-:Y:S01]  /*1ee0*/  UIADD3 UR7, UPT, UPT, UR7, 0x40, URZ ;  /* 0x0000004007077890 */ /* 0x000fe2000fffe0ff */
[----:B------:R-:W-:Y:S11]  /*1ef0*/  @P2 BRA `(.L_x_18) ;  /* 0xfffffff800ec2947 */ /* 0x000ff6000383ffff */
.L_x_17:
        /* <DEDUP_REMOVED lines=9> */
[----:B------:R-:W1:Y:S01]  /*1f90*/  LDS.64 R10, [R8] ;  /* 0x00000000080a7984 */ /* 0x000e620000000a00 */
[----:B0-----:R-:W-:-:S02]  /*1fa0*/  DMUL R14, R4, R12 ;  /* 0x0000000c040e7228 */ /* 0x001fc40000000000 */
[----:B-1----:R-:W-:-:S06]  /*1fb0*/  DMUL R16, R4, R10 ;  /* 0x0000000a04107228 */ /* 0x002fcc0000000000 */
[-C--:B------:R-:W-:Y:S02]  /*1fc0*/  DFMA R14, R10, R6.reuse, R14 ;  /* 0x000000060a0e722b */ /* 0x080fe4000000000e */
[----:B------:R-:W-:-:S05]  /*1fd0*/  DFMA R16, R12, R6, -R16 ;  /* 0x000000060c10722b */ /* 0x000fca0000000810 */
[----:B------:R-:W-:Y:S04]  /*1fe0*/  STS.64 [R8], R14 ;  /* 0x0000000e08007388 */ /* 0x000fe80000000a00 */
[----:B------:R-:W-:Y:S04]  /*1ff0*/  STS.64 [R9], R16 ;  /* 0x0000001009007388 */ /* 0x000fe80000000a00 */
[----:B------:R-:W0:Y:S04]  /*2000*/  LDS.64 R22, [R9+0x8] ;  /* 0x0000080009167984 */ /* 0x000e280000000a00 */
[----:B------:R-:W1:Y:S01]  /*2010*/  LDS.64 R10, [R8+0x8] ;  /* 0x00000800080a7984 */ /* 0x000e620000000a00 */
[----:B0-----:R-:W-:-:S02]  /*2020*/  DMUL R12, R4, R22 ;  /* 0x00000016040c7228 */ /* 0x001fc40000000000 */
[----:B-1----:R-:W-:-:S06]  /*2030*/  DMUL R20, R4, R10 ;  /* 0x0000000a04147228 */ /* 0x002fcc0000000000 */
[----:B------:R-:W-:Y:S02]  /*2040*/  DFMA R12, R10, R6, R12 ;  /* 0x000000060a0c722b */ /* 0x000fe4000000000c */
[----:B------:R-:W-:-:S05]  /*2050*/  DFMA R20, R6, R22, -R20 ;  /* 0x000000160614722b */ /* 0x000fca0000000814 */
[----:B------:R-:W-:Y:S04]  /*2060*/  STS.64 [R8+0x8], R12 ;  /* 0x0000080c08007388 */ /* 0x000fe80000000a00 */
[----:B------:R-:W-:Y:S04]  /*2070*/  STS.64 [R9+0x8], R20 ;  /* 0x0000081409007388 */ /* 0x000fe80000000a00 */
[----:B------:R-:W0:Y:S04]  /*2080*/  LDS.64 R22, [R9+0x10] ;  /* 0x0000100009167984 */ /* 0x000e280000000a00 */
[----:B------:R-:W1:Y:S01]  /*2090*/  LDS.64 R10, [R8+0x10] ;  /* 0x00001000080a7984 */ /* 0x000e620000000a00 */
[----:B0-----:R-:W-:-:S02]  /*20a0*/  DMUL R14, R4, R22 ;  /* 0x00000016040e7228 */ /* 0x001fc40000000000 */
[----:B-1----:R-:W-:-:S06]  /*20b0*/  DMUL R16, R4, R10 ;  /* 0x0000000a04107228 */ /* 0x002fcc0000000000 */
[-C--:B------:R-:W-:Y:S02]  /*20c0*/  DFMA R14, R10, R6.reuse, R14 ;  /* 0x000000060a0e722b */ /* 0x080fe4000000000e */
[----:B------:R-:W-:-:S05]  /*20d0*/  DFMA R16, R22, R6, -R16 ;  /* 0x000000061610722b */ /* 0x000fca0000000810 */
[----:B------:R-:W-:Y:S04]  /*20e0*/  STS.64 [R8+0x10], R14 ;  /* 0x0000100e08007388 */ /* 0x000fe80000000a00 */
[----:B------:R-:W-:Y:S04]  /*20f0*/  STS.64 [R9+0x10], R16 ;  /* 0x0000101009007388 */ /* 0x000fe80000000a00 */
[----:B------:R-:W0:Y:S04]  /*2100*/  LDS.64 R22, [R9+0x18] ;  /* 0x0000180009167984 */ /* 0x000e280000000a00 */
[----:B------:R-:W1:Y:S01]  /*2110*/  LDS.64 R10, [R8+0x18] ;  /* 0x00001800080a7984 */ /* 0x000e620000000a00 */
[----:B0-----:R-:W-:-:S02]  /*2120*/  DMUL R12, R4, R22 ;  /* 0x00000016040c7228 */ /* 0x001fc40000000000 */
[----:B-1----:R-:W-:-:S06]  /*2130*/  DMUL R20, R4, R10 ;  /* 0x0000000a04147228 */ /* 0x002fcc0000000000 */
[----:B------:R-:W-:Y:S02]  /*2140*/  DFMA R12, R10, R6, R12 ;  /* 0x000000060a0c722b */ /* 0x000fe4000000000c */
[----:B------:R-:W-:-:S05]  /*2150*/  DFMA R20, R6, R22, -R20 ;  /* 0x000000160614722b */ /* 0x000fca0000000814 */
[----:B------:R0:W-:Y:S04]  /*2160*/  STS.64 [R8+0x18], R12 ;  /* 0x0000180c08007388 */ /* 0x0001e80000000a00 */
[----:B------:R0:W-:Y:S02]  /*2170*/  STS.64 [R9+0x18], R20 ;  /* 0x0000181409007388 */ /* 0x0001e40000000a00 */
.L_x_20:
[----:B------:R-:W-:Y:S05]  /*2180*/  @!P3 BRA `(.L_x_19) ;  /* 0x000000000088b947 */ /* 0x000fea0003800000 */
[----:B------:R-:W-:Y:S02]  /*2190*/  ISETP.NE.AND P2, PT, R18, 0x1, PT ;  /* 0x000000011200780c */ /* 0x000fe40003f45270 */
[----:B0-----:R-:W-:-:S04]  /*21a0*/  LOP3.LUT R8, R3, 0x1, RZ, 0xc0, !PT ;  /* 0x0000000103087812 */ /* 0x001fc800078ec0ff */
[----:B------:R-:W-:-:S07]  /*21b0*/  ISETP.NE.U32.AND P3, PT, R8, 0x1, PT ;  /* 0x000000010800780c */ /* 0x000fce0003f65070 */
        /* <DEDUP_REMOVED lines=20> */
.L_x_21:
[----:B------:R-:W-:Y:S05]  /*2300*/  @P3 BRA `(.L_x_19) ;  /* 0x0000000000283947 */ /* 0x000fea0003800000 */
[C---:B------:R-:W-:Y:S02]  /*2310*/  LEA R17, R2.reuse, UR5, 0x3 ;  /* 0x0000000502117c11 */ /* 0x040fe4000f8e18ff */
[----:B------:R-:W-:-:S03]  /*2320*/  LEA R15, R2, UR4, 0x3 ;  /* 0x00000004020f7c11 */ /* 0x000fc6000f8e18ff */
[----:B------:R-:W1:Y:S04]  /*2330*/  LDS.64 R10, [R17] ;  /* 0x00000000110a7984 */ /* 0x000e680000000a00 */
[----:B0-----:R-:W0:Y:S01]  /*2340*/  LDS.64 R8, [R15] ;  /* 0x000000000f087984 */ /* 0x001e220000000a00 */
[C---:B-1----:R-:W-:Y:S02]  /*2350*/  DMUL R12, R4.reuse, R10 ;  /* 0x0000000a040c7228 */ /* 0x042fe40000000000 */
[----:B0-----:R-:W-:-:S06]  /*2360*/  DMUL R4, R4, R8 ;  /* 0x0000000804047228 */ /* 0x001fcc0000000000 */
[-C--:B------:R-:W-:Y:S02]  /*2370*/  DFMA R12, R8, R6.reuse, R12 ;  /* 0x00000006080c722b */ /* 0x080fe4000000000c */
[----:B------:R-:W-:-:S05]  /*2380*/  DFMA R4, R10, R6, -R4 ;  /* 0x000000060a04722b */ /* 0x000fca0000000804 */
[----:B------:R1:W-:Y:S04]  /*2390*/  STS.64 [R15], R12 ;  /* 0x0000000c0f007388 */ /* 0x0003e80000000a00 */
[----:B------:R1:W-:Y:S02]  /*23a0*/  STS.64 [R17], R4 ;  /* 0x0000000411007388 */ /* 0x0003e40000000a00 */
.L_x_19:
[----:B------:R-:W-:Y:S01]  /*23b0*/  MOV R23, RZ ;  /* 0x000000ff00177202 */ /* 0x000fe20000000f00 */
[----:B------:R-:W-:Y:S06]  /*23c0*/  @!P1 BRA `(.L_x_22) ;  /* 0x0000000000e09947 */ /* 0x000fec0003800000 */
[----:B0-----:R-:W0:Y:S01]  /*23d0*/  LDC R20, c[0x0][0x3a0] ;  /* 0x0000e800ff147b82 */ /* 0x001e220000000800 */
[----:B------:R-:W2:Y:S01]  /*23e0*/  LDCU UR10, c[0x0][0x3a4] ;  /* 0x00007480ff0a77ac */ /* 0x000ea20008000800 */
[----:B------:R-:W-:Y:S01]  /*23f0*/  LOP3.LUT R23, R3, 0x7ffffff8, RZ, 0xc0, !PT ;  /* 0x7ffffff803177812 */ /* 0x000fe200078ec0ff */
[----:B------:R-:W-:-:S04]  /*2400*/  UIADD3 UR6, UPT, UPT, UR4, 0x20, URZ ;  /* 0x0000002004067890 */ /* 0x000fc8000fffe0ff */
[----:B------:R-:W-:Y:S01]  /*2410*/  IMAD.MOV R22, RZ, RZ, -R23 ;  /* 0x000000ffff167224 */ /* 0x000fe200078e0a17 */
[----:B------:R-:W3:Y:S01]  /*2420*/  LDC R2, c[0x0][0x39c] ;  /* 0x0000e700ff027b82 */ /* 0x000ee20000000800 */
[----:B------:R-:W-:-:S07]  /*2430*/  UIADD3 UR7, UPT, UPT, UR5, 0x20, URZ ;  /* 0x0000002005077890 */ /* 0x000fce000fffe0ff */
[----:B------:R-:W4:Y:S01]  /*2440*/  LDC.64 R24, c[0x0][0x380] ;  /* 0x0000e000ff187b82 */ /* 0x000f220000000a00 */
[----:B--2---:R-:W-:-:S07]  /*2450*/  IMAD.U32 R21, RZ, RZ, UR10 ;  /* 0x0000000aff157e24 */ /* 0x004fce000f8e00ff */
.L_x_23:
[----:B-1----:R-:W1:Y:S01]  /*2460*/  LDS.128 R12, [UR6+-0x20] ;  /* 0xffffe006ff0c7984 */ /* 0x002e620008000c00 */
[----:B0---4-:R-:W-:-:S03]  /*2470*/  IMAD.WIDE R28, R20, 0x8, R24 ;  /* 0x00000008141c7825 */ /* 0x011fc600078e0218 */
[----:B------:R-:W0:Y:S01]  /*2480*/  LDS.128 R16, [UR7+-0x20] ;  /* 0xffffe007ff107984 */ /* 0x000e220008000c00 */
[----:B------:R-:W-:-:S03]  /*2490*/  IMAD.WIDE R26, R21, 0x8, R24 ;  /* 0x00000008151a7825 */ /* 0x000fc600078e0218 */
[----:B------:R-:W2:Y:S01]  /*24a0*/  LDS.128 R4, [UR6+-0x10] ;  /* 0xfffff006ff047984 */ /* 0x000ea20008000c00 */
[----:B------:R-:W-:Y:S02]  /*24b0*/  VIADD R22, R22, 0x8 ;  /* 0x0000000816167836 */ /* 0x000fe40000000000 */
[C---:B---3--:R-:W-:Y:S01]  /*24c0*/  IMAD R20, R2.reuse, 0x8, R20 ;  /* 0x0000000802147824 */ /* 0x048fe200078e0214 */
[----:B------:R-:W3:Y:S01]  /*24d0*/  LDS.128 R8, [UR7+-0x10] ;  /* 0xfffff007ff087984 */ /* 0x000ee20008000c00 */
[----:B------:R-:W-:Y:S01]  /*24e0*/  IMAD R21, R2, 0x8, R21 ;  /* 0x0000000802157824 */ /* 0x000fe200078e0215 */
[----:B------:R-:W-:Y:S02]  /*24f0*/  ISETP.NE.AND P1, PT, R22, RZ, PT ;  /* 0x000000ff1600720c */ /* 0x000fe40003f25270 */
[----:B-1----:R1:W-:Y:S04]  /*2500*/  STG.E.64 desc[UR8][R28.64], R12 ;  /* 0x0000000c1c007986 */ /* 0x0023e8000c101b08 */
[----:B0-----:R0:W-:Y:S01]  /*2510*/  STG.E.64 desc[UR8][R26.64], R16 ;  /* 0x000000101a007986 */ /* 0x0011e2000c101b08 */
[----:B-1----:R-:W-:-:S04]  /*2520*/  IMAD.WIDE R28, R2, 0x8, R28 ;  /* 0x00000008021c7825 */ /* 0x002fc800078e021c */
[C---:B------:R-:W-:Y:S01]  /*2530*/  IMAD.WIDE R12, R2.reuse, 0x8, R26 ;  /* 0x00000008020c7825 */ /* 0x040fe200078e021a */
[----:B------:R1:W-:Y:S04]  /*2540*/  STG.E.64 desc[UR8][R28.64], R14 ;  /* 0x0000000e1c007986 */ /* 0x0003e8000c101b08 */
[----:B------:R-:W-:Y:S01]  /*2550*/  STG.E.64 desc[UR8][R12.64], R18 ;  /* 0x000000120c007986 */ /* 0x000fe2000c101b08 */
[----:B0-----:R-:W-:-:S03]  /*2560*/  IMAD.WIDE R26, R2, 0x8, R12 ;  /* 0x00000008021a7825 */ /* 0x001fc600078e020c */
[----:B------:R-:W0:Y:S04]  /*2570*/  LDS.128 R12, [UR6] ;  /* 0x00000006ff0c7984 */ /* 0x000e280008000c00 */
[----:B------:R-:W4:Y:S01]  /*2580*/  LDS.128 R16, [UR7] ;  /* 0x00000007ff107984 */ /* 0x000f220008000c00 */
[----:B-1----:R-:W-:-:S05]  /*2590*/  IMAD.WIDE R28, R2, 0x8, R28 ;  /* 0x00000008021c7825 */ /* 0x002fca00078e021c */
[----:B--2---:R1:W-:Y:S04]  /*25a0*/  STG.E.64 desc[UR8][R28.64], R4 ;  /* 0x000000041c007986 */ /* 0x0043e8000c101b08 */
[----:B---3--:R2:W-:Y:S01]  /*25b0*/  STG.E.64 desc[UR8][R26.64], R8 ;  /* 0x000000081a007986 */ /* 0x0085e2000c101b08 */
[----:B-1----:R-:W-:-:S04]  /*25c0*/  IMAD.WIDE R28, R2, 0x8, R28 ;  /* 0x00000008021c7825 */ /* 0x002fc800078e021c */
[C---:B------:R-:W-:Y:S01]  /*25d0*/  IMAD.WIDE R4, R2.reuse, 0x8, R26 ;  /* 0x0000000802047825 */ /* 0x040fe200078e021a */
[----:B------:R1:W-:Y:S04]  /*25e0*/  STG.E.64 desc[UR8][R28.64], R6 ;  /* 0x000000061c007986 */ /* 0x0003e8000c101b08 */
[----:B------:R-:W-:Y:S01]  /*25f0*/  STG.E.64 desc[UR8][R4.64], R10 ;  /* 0x0000000a04007986 */ /* 0x000fe2000c101b08 */
[----:B--2---:R-:W-:-:S03]  /*2600*/  IMAD.WIDE R26, R2, 0x8, R4 ;  /* 0x00000008021a7825 */ /* 0x004fc600078e0204 */
[----:B------:R-:W2:Y:S01]  /*2610*/  LDS.128 R4, [UR6+0x10] ;  /* 0x00001006ff047984 */ /* 0x000ea20008000c00 */
[----:B------:R-:W-:-:S03]  /*2620*/  UIADD3 UR6, UPT, UPT, UR6, 0x40, URZ ;  /* 0x0000004006067890 */ /* 0x000fc6000fffe0ff */
[----:B------:R-:W3:Y:S01]  /*2630*/  LDS.128 R8, [UR7+0x10] ;  /* 0x00001007ff087984 */ /* 0x000ee20008000c00 */
[----:B------:R-:W-:Y:S01]  /*2640*/  UIADD3 UR7, UPT, UPT, UR7, 0x40, URZ ;  /* 0x0000004007077890 */ /* 0x000fe2000fffe0ff */
[----:B-1----:R-:W-:-:S05]  /*2650*/  IMAD.WIDE R28, R2, 0x8, R28 ;  /* 0x00000008021c7825 */ /* 0x002fca00078e021c */
[----:B0-----:R0:W-:Y:S04]  /*2660*/  STG.E.64 desc[UR8][R28.64], R12 ;  /* 0x0000000c1c007986 */ /* 0x0011e8000c101b08 */
[----:B----4-:R1:W-:Y:S01]  /*2670*/  STG.E.64 desc[UR8][R26.64], R16 ;  /* 0x000000101a007986 */ /* 0x0103e2000c101b08 */
[----:B0-----:R-:W-:-:S04]  /*2680*/  IMAD.WIDE R28, R2, 0x8, R28 ;  /* 0x00000008021c7825 */ /* 0x001fc800078e021c */
[C---:B-1----:R-:W-:Y:S01]  /*2690*/  IMAD.WIDE R26, R2.reuse, 0x8, R26 ;  /* 0x00000008021a7825 */ /* 0x042fe200078e021a */
[----:B------:R0:W-:Y:S04]  /*26a0*/  STG.E.64 desc[UR8][R28.64], R14 ;  /* 0x0000000e1c007986 */ /* 0x0001e8000c101b08 */
[----:B------:R1:W-:Y:S01]  /*26b0*/  STG.E.64 desc[UR8][R26.64], R18 ;  /* 0x000000121a007986 */ /* 0x0003e2000c101b08 */
[----:B------:R-:W-:-:S04]  /*26c0*/  IMAD.WIDE R12, R2, 0x8, R26 ;  /* 0x00000008020c7825 */ /* 0x000fc800078e021a */
[----:B0-----:R-:W-:-:S04]  /*26d0*/  IMAD.WIDE R28, R2, 0x8, R28 ;  /* 0x00000008021c7825 */ /* 0x001fc800078e021c */
[C---:B------:R-:W-:Y:S01]  /*26e0*/  IMAD.WIDE R14, R2.reuse, 0x8, R12 ;  /* 0x00000008020e7825 */ /* 0x040fe200078e020c */
[----:B--2---:R1:W-:Y:S03]  /*26f0*/  STG.E.64 desc[UR8][R28.64], R4 ;  /* 0x000000041c007986 */ /* 0x0043e6000c101b08 */
[----:B------:R-:W-:Y:S01]  /*2700*/  IMAD.WIDE R16, R2, 0x8, R28 ;  /* 0x0000000802107825 */ /* 0x000fe200078e021c */
[----:B---3--:R1:W-:Y:S04]  /*2710*/  STG.E.64 desc[UR8][R12.64], R8 ;  /* 0x000000080c007986 */ /* 0x0083e8000c101b08 */
[----:B------:R1:W-:Y:S04]  /*2720*/  STG.E.64 desc[UR8][R16.64], R6 ;  /* 0x0000000610007986 */ /* 0x0003e8000c101b08 */
[----:B------:R1:W-:Y:S01]  /*2730*/  STG.E.64 desc[UR8][R14.64], R10 ;  /* 0x0000000a0e007986 */ /* 0x0003e2000c101b08 */
[----:B------:R-:W-:Y:S05]  /*2740*/  @P1 BRA `(.L_x_23) ;  /* 0xfffffffc00441947 */ /* 0x000fea000383ffff */
.L_x_22:
[----:B------:R-:W-:Y:S05]  /*2750*/  @!P0 EXIT ;  /* 0x000000000000894d */ /* 0x000fea0003800000 */
[----:B------:R-:W-:Y:S02]  /*2760*/  ISETP.GE.U32.AND P0, PT, R0, 0x4, PT ;  /* 0x000000040000780c */ /* 0x000fe40003f06070 */
[----:B------:R-:W-:-:S04]  /*2770*/  LOP3.LUT R2, R3, 0x3, RZ, 0xc0, !PT ;  /* 0x0000000303027812 */ /* 0x000fc800078ec0ff */
[----:B------:R-:W-:-:S07]  /*2780*/  ISETP.NE.AND P1, PT, R2, RZ, PT ;  /* 0x000000ff0200720c */ /* 0x000fce0003f25270 */
[----:B------:R-:W-:Y:S06]  /*2790*/  @!P0 BRA `(.L_x_24) ;  /* 0x0000000000708947 */ /* 0x000fec0003800000 */
[C---:B------:R-:W-:Y:S01]  /*27a0*/  LEA R22, R23.reuse, UR4, 0x3 ;  /* 0x0000000417167c11 */ /* 0x040fe2000f8e18ff */
[----:B------:R-:W2:Y:S01]  /*27b0*/  LDC R0, c[0x0][0x39c] ;  /* 0x0000e700ff007b82 */ /* 0x000ea20000000800 */
[----:B-1----:R-:W-:-:S03]  /*27c0*/  LEA R4, R23, UR5, 0x3 ;  /* 0x0000000517047c11 */ /* 0x002fc6000f8e18ff */
[----:B0-----:R-:W0:Y:S04]  /*27d0*/  LDS.128 R16, [R22] ;  /* 0x0000000016107984 */ /* 0x001e280000000c00 */
[----:B------:R-:W1:Y:S01]  /*27e0*/  LDS.128 R12, [R4] ;  /* 0x00000000040c7984 */ /* 0x000e620000000c00 */
[----:B------:R-:W2:Y:S03]  /*27f0*/  LDC.64 R24, c[0x0][0x3a0] ;  /* 0x0000e800ff187b82 */ /* 0x000ea60000000a00 */
[----:B------:R-:W3:Y:S04]  /*2800*/  LDS.128 R8, [R22+0x10] ;  /* 0x0000100016087984 */ /* 0x000ee80000000c00 */
[----:B------:R-:W4:Y:S01]  /*2810*/  LDS.128 R4, [R4+0x10] ;  /* 0x0000100004047984 */ /* 0x000f220000000c00 */
[----:B------:R-:W5:Y:S01]  /*2820*/  LDC.64 R20, c[0x0][0x380] ;  /* 0x0000e000ff147b82 */ /* 0x000f620000000a00 */
[----:B--2---:R-:W-:-:S02]  /*2830*/  IMAD R27, R23, R0, R24 ;  /* 0x00000000171b7224 */ /* 0x004fc400078e0218 */
[C---:B------:R-:W-:Y:S02]  /*2840*/  IMAD R29, R23.reuse, R0, R25 ;  /* 0x00000000171d7224 */ /* 0x040fe400078e0219 */
[----:B------:R-:W-:Y:S02]  /*2850*/  VIADD R23, R23, 0x4 ;  /* 0x0000000417177836 */ /* 0x000fe40000000000 */
[----:B-----5:R-:W-:-:S04]  /*2860*/  IMAD.WIDE R24, R27, 0x8, R20 ;  /* 0x000000081b187825 */ /* 0x020fc800078e0214 */
[----:B------:R-:W-:Y:S01]  /*2870*/  IMAD.WIDE R20, R29, 0x8, R20 ;  /* 0x000000081d147825 */ /* 0x000fe200078e0214 */
[----:B0-----:R0:W-:Y:S03]  /*2880*/  STG.E.64 desc[UR8][R24.64], R16 ;  /* 0x0000001018007986 */ /* 0x0011e6000c101b08 */
[C---:B------:R-:W-:Y:S01]  /*2890*/  IMAD.WIDE R28, R0.reuse, 0x8, R24 ;  /* 0x00000008001c7825 */ /* 0x040fe200078e0218 */
[----:B-1----:R1:W-:Y:S03]  /*28a0*/  STG.E.64 desc[UR8][R20.64], R12 ;  /* 0x0000000c14007986 */ /* 0x0023e6000c101b08 */
[C---:B------:R-:W-:Y:S01]  /*28b0*/  IMAD.WIDE R26, R0.reuse, 0x8, R20 ;  /* 0x00000008001a7825 */ /* 0x040fe200078e0214 */
[----:B------:R2:W-:Y:S04]  /*28c0*/  STG.E.64 desc[UR8][R28.64], R18 ;  /* 0x000000121c007986 */ /* 0x0005e8000c101b08 */
[----:B------:R4:W-:Y:S01]  /*28d0*/  STG.E.64 desc[UR8][R26.64], R14 ;  /* 0x0000000e1a007986 */ /* 0x0009e2000c101b08 */
[----:B0-----:R-:W-:-:S04]  /*28e0*/  IMAD.WIDE R16, R0, 0x8, R28 ;  /* 0x0000000800107825 */ /* 0x001fc800078e021c */
[C---:B-1----:R-:W-:Y:S01]  /*28f0*/  IMAD.WIDE R12, R0.reuse, 0x8, R26 ;  /* 0x00000008000c7825 */ /* 0x042fe200078e021a */
[----:B---3--:R3:W-:Y:S03]  /*2900*/  STG.E.64 desc[UR8][R16.64], R8 ;  /* 0x0000000810007986 */ /* 0x0087e6000c101b08 */
[C---:B--2---:R-:W-:Y:S01]  /*2910*/  IMAD.WIDE R18, R0.reuse, 0x8, R16 ;  /* 0x0000000800127825 */ /* 0x044fe200078e0210 */
[----:B----4-:R3:W-:Y:S03]  /*2920*/  STG.E.64 desc[UR8][R12.64], R4 ;  /* 0x000000040c007986 */ /* 0x0107e6000c101b08 */
[----:B------:R-:W-:Y:S01]  /*2930*/  IMAD.WIDE R20, R0, 0x8, R12 ;  /* 0x0000000800147825 */ /* 0x000fe200078e020c */
[----:B------:R3:W-:Y:S04]  /*2940*/  STG.E.64 desc[UR8][R18.64], R10 ;  /* 0x0000000a12007986 */ /* 0x0007e8000c101b08 */
[----:B------:R3:W-:Y:S02]  /*2950*/  STG.E.64 desc[UR8][R20.64], R6 ;  /* 0x0000000614007986 */ /* 0x0007e4000c101b08 */
.L_x_24:
[----:B------:R-:W-:Y:S05]  /*2960*/  @!P1 EXIT ;  /* 0x000000000000994d */ /* 0x000fea0003800000 */
[----:B------:R-:W-:Y:S02]  /*2970*/  ISETP.NE.AND P0, PT, R2, 0x1, PT ;  /* 0x000000010200780c */ /* 0x000fe40003f05270 */
[----:B------:R-:W-:-:S04]  /*2980*/  LOP3.LUT R3, R3, 0x1, RZ, 0xc0, !PT ;  /* 0x0000000103037812 */ /* 0x000fc800078ec0ff */
[----:B------:R-:W-:-:S07]  /*2990*/  ISETP.NE.U32.AND P1, PT, R3, 0x1, PT ;  /* 0x000000010300780c */ /* 0x000fce0003f25070 */
[----:B------:R-:W-:Y:S06]  /*29a0*/  @!P0 BRA `(.L_x_25) ;  /* 0x0000000000488947 */ /* 0x000fec0003800000 */
[C---:B01-3--:R-:W-:Y:S01]  /*29b0*/  LEA R8, R23.reuse, UR4, 0x3 ;  /* 0x0000000417087c11 */ /* 0x04bfe2000f8e18ff */
[----:B------:R-:W0:Y:S01]  /*29c0*/  LDC R16, c[0x0][0x39c] ;  /* 0x0000e700ff107b82 */ /* 0x000e220000000800 */
[----:B------:R-:W-:-:S04]  /*29d0*/  LEA R4, R23, UR5, 0x3 ;  /* 0x0000000517047c11 */ /* 0x000fc8000f8e18ff */
[----:B------:R-:W1:Y:S03]  /*29e0*/  LDS.128 R8, [R8] ;  /* 0x0000000008087984 */ /* 0x000e660000000c00 */
[----:B------:R-:W0:Y:S01]  /*29f0*/  LDC.64 R12, c[0x0][0x3a0] ;  /* 0x0000e800ff0c7b82 */ /* 0x000e220000000a00 */
[----:B------:R-:W2:Y:S07]  /*2a00*/  LDS.128 R4, [R4] ;  /* 0x0000000004047984 */ /* 0x000eae0000000c00 */
[----:B------:R-:W3:Y:S01]  /*2a10*/  LDC.64 R2, c[0x0][0x380] ;  /* 0x0000e000ff027b82 */ /* 0x000ee20000000a00 */
[----:B0-----:R-:W-:-:S02]  /*2a20*/  IMAD R15, R23, R16, R12 ;  /* 0x00000010170f7224 */ /* 0x001fc400078e020c */
[C---:B------:R-:W-:Y:S02]  /*2a30*/  IMAD R17, R23.reuse, R16, R13 ;  /* 0x0000001017117224 */ /* 0x040fe400078e020d */
[----:B------:R-:W-:Y:S02]  /*2a40*/  VIADD R23, R23, 0x2 ;  /* 0x0000000217177836 */ /* 0x000fe40000000000 */
[----:B---3--:R-:W-:-:S04]  /*2a50*/  IMAD.WIDE R12, R15, 0x8, R2 ;  /* 0x000000080f0c7825 */ /* 0x008fc800078e0202 */
[----:B------:R-:W-:Y:S01]  /*2a60*/  IMAD.WIDE R2, R17, 0x8, R2 ;  /* 0x0000000811027825 */ /* 0x000fe200078e0202 */
[----:B-1----:R4:W-:Y:S03]  /*2a70*/  STG.E.64 desc[UR8][R12.64], R8 ;  /* 0x000000080c007986 */ /* 0x0029e6000c101b08 */
[C---:B------:R-:W-:Y:S01]  /*2a80*/  IMAD.WIDE R14, R16.reuse, 0x8, R12 ;  /* 0x00000008100e7825 */ /* 0x040fe200078e020c */
[----:B--2---:R4:W-:Y:S03]  /*2a90*/  STG.E.64 desc[UR8][R2.64], R4 ;  /* 0x0000000402007986 */ /* 0x0049e6000c101b08 */
[----:B------:R-:W-:Y:S01]  /*2aa0*/  IMAD.WIDE R16, R16, 0x8, R2 ;  /* 0x0000000810107825 */ /* 0x000fe200078e0202 */
[----:B------:R4:W-:Y:S04]  /*2ab0*/  STG.E.64 desc[UR8][R14.64], R10 ;  /* 0x0000000a0e007986 */ /* 0x0009e8000c101b08 */
[----:B------:R4:W-:Y:S02]  /*2ac0*/  STG.E.64 desc[UR8][R16.64], R6 ;  /* 0x0000000610007986 */ /* 0x0009e4000c101b08 */
.L_x_25:
[----:B------:R-:W-:Y:S05]  /*2ad0*/  @P1 EXIT ;  /* 0x000000000000194d */ /* 0x000fea0003800000 */
[C---:B----4-:R-:W-:Y:S01]  /*2ae0*/  LEA R2, R23.reuse, UR4, 0x3 ;  /* 0x0000000417027c11 */ /* 0x050fe2000f8e18ff */
[----:B-1-3--:R-:W1:Y:S01]  /*2af0*/  LDC.64 R10, c[0x0][0x3a0] ;  /* 0x0000e800ff0a7b82 */ /* 0x00ae620000000a00 */
[C---:B------:R-:W-:Y:S01]  /*2b00*/  LEA R6, R23.reuse, UR5, 0x3 ;  /* 0x0000000517067c11 */ /* 0x040fe2000f8e18ff */
[----:B------:R-:W1:Y:S03]  /*2b10*/  LDCU UR6, c[0x0][0x39c] ;  /* 0x00007380ff0677ac */ /* 0x000e660008000800 */
[----:B------:R-:W2:Y:S03]  /*2b20*/  LDS.64 R2, [R2] ;  /* 0x0000000002027984 */ /* 0x000ea60000000a00 */
[----:B0-----:R-:W0:Y:S01]  /*2b30*/  LDC.64 R8, c[0x0][0x380] ;  /* 0x0000e000ff087b82 */ /* 0x001e220000000a00 */
[----:B------:R-:W3:Y:S01]  /*2b40*/  LDS.64 R6, [R6] ;  /* 0x0000000006067984 */ /* 0x000ee20000000a00 */
[----:B-1----:R-:W-:-:S02]  /*2b50*/  IMAD R5, R23, UR6, R10 ;  /* 0x0000000617057c24 */ /* 0x002fc4000f8e020a */
[----:B------:R-:W-:Y:S02]  /*2b60*/  IMAD R23, R23, UR6, R11 ;  /* 0x0000000617177c24 */ /* 0x000fe4000f8e020b */
[----:B0-----:R-:W-:-:S04]  /*2b70*/  IMAD.WIDE R4, R5, 0x8, R8 ;  /* 0x0000000805047825 */ /* 0x001fc800078e0208 */
[----:B------:R-:W-:Y:S01]  /*2b80*/  IMAD.WIDE R8, R23, 0x8, R8 ;  /* 0x0000000817087825 */ /* 0x000fe200078e0208 */
[----:B--2---:R-:W-:Y:S04]  /*2b90*/  STG.E.64 desc[UR8][R4.64], R2 ;  /* 0x0000000204007986 */ /* 0x004fe8000c101b08 */
[----:B---3--:R-:W-:Y:S01]  /*2ba0*/  STG.E.64 desc[UR8][R8.64], R6 ;  /* 0x0000000608007986 */ /* 0x008fe2000c101b08 */
[----:B------:R-:W-:Y:S05]  /*2bb0*/  EXIT ;  /* 0x000000000000794d */ /* 0x000fea0003800000 */
        .weak           $__internal_0_$__cuda_sm20_dblrcp_rn_slowpath_v3
        .type           $__internal_0_$__cuda_sm20_dblrcp_rn_slowpath_v3,@function
        .size           $__internal_0_$__cuda_sm20_dblrcp_rn_slowpath_v3,($__internal_1_$__cuda_sm20_div_rn_f64_full - $__internal_0_$__cuda_sm20_dblrcp_rn_slowpath_v3)
$__internal_0_$__cuda_sm20_dblrcp_rn_slowpath_v3:
[----:B------:R-:W-:-:S14]  /*2bc0*/  DSETP.GTU.AND P0, PT, |R2|, +INF , PT ;  /* 0x7ff000000200742a */ /* 0x000fdc0003f0c200 */
[----:B------:R-:W-:Y:S05]  /*2bd0*/  @P0 BRA `(.L_x_26) ;  /* 0x00000000007c0947 */ /* 0x000fea0003800000 */
[----:B------:R-:W-:-:S05]  /*2be0*/  LOP3.LUT R9, R3, 0x7fffffff, RZ, 0xc0, !PT ;  /* 0x7fffffff03097812 */ /* 0x000fca00078ec0ff */
[----:B------:R-:W-:-:S05]  /*2bf0*/  VIADD R6, R9, 0xffffffff ;  /* 0xffffffff09067836 */ /* 0x000fca0000000000 */
[----:B------:R-:W-:-:S13]  /*2c00*/  ISETP.GE.U32.AND P0, PT, R6, 0x7fefffff, PT ;  /* 0x7fefffff0600780c */ /* 0x000fda0003f06070 */
[----:B------:R-:W-:Y:S01]  /*2c10*/  @P0 LOP3.LUT R7, R3, 0x7ff00000, RZ, 0x3c, !PT ;  /* 0x7ff0000003070812 */ /* 0x000fe200078e3cff */
[----:B------:R-:W-:Y:S01]  /*2c20*/  @P0 IMAD.MOV.U32 R6, RZ, RZ, RZ ;  /* 0x000000ffff060224 */ /* 0x000fe200078e00ff */
[----:B------:R-:W-:Y:S06]  /*2c30*/  @P0 BRA `(.L_x_27) ;  /* 0x00000000006c0947 */ /* 0x000fec0003800000 */
[----:B------:R-:W-:-:S13]  /*2c40*/  ISETP.GE.U32.AND P0, PT, R9, 0x1000001, PT ;  /* 0x010000010900780c */ /* 0x000fda0003f06070 */
[----:B------:R-:W-:Y:S05]  /*2c50*/  @!P0 BRA `(.L_x_28) ;  /* 0x0000000000348947 */ /* 0x000fea0003800000 */
[----:B------:R-:W-:Y:S02]  /*2c60*/  VIADD R7, R3, 0xc0200000 ;  /* 0xc020000003077836 */ /* 0x000fe40000000000 */
[----:B------:R-:W-:Y:S02]  /*2c70*/  IMAD.MOV.U32 R6, RZ, RZ, R2 ;  /* 0x000000ffff067224 */ /* 0x000fe400078e0002 */
[----:B------:R-:W0:Y:S04]  /*2c80*/  MUFU.RCP64H R9, R7 ;  /* 0x0000000700097308 */ /* 0x000e280000001800 */
[----:B0-----:R-:W-:-:S08]  /*2c90*/  DFMA R10, -R6, R8, 1 ;  /* 0x3ff00000060a742b */ /* 0x001fd00000000108 */
[----:B------:R-:W-:-:S08]  /*2ca0*/  DFMA R10, R10, R10, R10 ;  /* 0x0000000a0a0a722b */ /* 0x000fd0000000000a */
[----:B------:R-:W-:-:S08]  /*2cb0*/  DFMA R10, R8, R10, R8 ;  /* 0x0000000a080a722b */ /* 0x000fd00000000008 */
[----:B------:R-:W-:-:S08]  /*2cc0*/  DFMA R8, -R6, R10, 1 ;  /* 0x3ff000000608742b */ /* 0x000fd0000000010a */
[----:B------:R-:W-:-:S08]  /*2cd0*/  DFMA R8, R10, R8, R10 ;  /* 0x000000080a08722b */ /* 0x000fd0000000000a */
[----:B------:R-:W-:-:S08]  /*2ce0*/  DMUL R8, R8, 2.2250738585072013831e-308 ;  /* 0x0010000008087828 */ /* 0x000fd00000000000 */
[----:B------:R-:W-:-:S08]  /*2cf0*/  DFMA R2, -R2, R8, 1 ;  /* 0x3ff000000202742b */ /* 0x000fd00000000108 */
[----:B------:R-:W-:-:S08]  /*2d00*/  DFMA R2, R2, R2, R2 ;  /* 0x000000020202722b */ /* 0x000fd00000000002 */
[----:B------:R-:W-:Y:S01]  /*2d10*/  DFMA R6, R8, R2, R8 ;  /* 0x000000020806722b */ /* 0x000fe20000000008 */
[----:B------:R-:W-:Y:S10]  /*2d20*/  BRA `(.L_x_27) ;  /* 0x0000000000307947 */ /* 0x000ff40003800000 */
.L_x_28:
[----:B------:R-:W-:Y:S01]  /*2d30*/  DMUL R2, R2, 8.11296384146066816958e+31 ;  /* 0x4690000002027828 */ /* 0x000fe20000000000 */
[----:B------:R-:W-:-:S05]  /*2d40*/  MOV R6, R8 ;  /* 0x0000000800067202 */ /* 0x000fca0000000f00 */
[----:B------:R-:W0:Y:S02]  /*2d50*/  MUFU.RCP64H R7, R3 ;  /* 0x0000000300077308 */ /* 0x000e240000001800 */
[----:B0-----:R-:W-:-:S08]  /*2d60*/  DFMA R8, -R2, R6, 1 ;  /* 0x3ff000000208742b */ /* 0x001fd00000000106 */
[----:B------:R-:W-:-:S08]  /*2d70*/  DFMA R8, R8, R8, R8 ;  /* 0x000000080808722b */ /* 0x000fd00000000008 */
[----:B------:R-:W-:-:S08]  /*2d80*/  DFMA R8, R6, R8, R6 ;  /* 0x000000080608722b */ /* 0x000fd00000000006 */
[----:B------:R-:W-:-:S08]  /*2d90*/  DFMA R6, -R2, R8, 1 ;  /* 0x3ff000000206742b */ /* 0x000fd00000000108 */
[----:B------:R-:W-:-:S08]  /*2da0*/  DFMA R6, R8, R6, R8 ;  /* 0x000000060806722b */ /* 0x000fd00000000008 */
[----:B------:R-:W-:Y:S01]  /*2db0*/  DMUL R6, R6, 8.11296384146066816958e+31 ;  /* 0x4690000006067828 */ /* 0x000fe20000000000 */
[----:B------:R-:W-:Y:S10]  /*2dc0*/  BRA `(.L_x_27) ;  /* 0x0000000000087947 */ /* 0x000ff40003800000 */
.L_x_26:
[----:B------:R-:W-:Y:S01]  /*2dd0*/  LOP3.LUT R7, R3, 0x80000, RZ, 0xfc, !PT ;  /* 0x0008000003077812 */ /* 0x000fe200078efcff */
[----:B------:R-:W-:-:S07]  /*2de0*/  IMAD.MOV.U32 R6, RZ, RZ, R2 ;  /* 0x000000ffff067224 */ /* 0x000fce00078e0002 */
.L_x_27:
[----:B------:R-:W-:Y:S02]  /*2df0*/  IMAD.MOV.U32 R2, RZ, RZ, R0 ;  /* 0x000000ffff027224 */ /* 0x000fe400078e0000 */
[----:B------:R-:W-:-:S04]  /*2e00*/  IMAD.MOV.U32 R3, RZ, RZ, 0x0 ;  /* 0x00000000ff037424 */ /* 0x000fc800078e00ff */
[----:B------:R-:W-:Y:S05]  /*2e10*/  RET.REL.NODEC R2 `(_Z17orthogonal_kernelPdS_Pbiiii) ;  /* 0xffffffd002787950 */ /* 0x000fea0003c3ffff */
        .weak           $__internal_1_$__cuda_sm20_div_rn_f64_full
        .type           $__internal_1_$__cuda_sm20_div_rn_f64_full,@function
        .size           $__internal_1_$__cuda_sm20_div_rn_f64_full,($__internal_2_$__cuda_sm20_dsqrt_rn_f64_mediumpath_v1 - $__internal_1_$__cuda_sm20_div_rn_f64_full)
$__internal_1_$__cuda_sm20_div_rn_f64_full:
[C---:B------:R-:W-:Y:S01]  /*2e20*/  FSETP.GEU.AND P0, PT, |R5|.reuse, 1.469367938527859385e-39, PT ;  /* 0x001000000500780b */ /* 0x040fe20003f0e200 */
[----:B------:R-:W-:Y:S01]  /*2e30*/  IMAD.MOV.U32 R6, RZ, RZ, 0x1 ;  /* 0x00000001ff067424 */ /* 0x000fe200078e00ff */
[C---:B------:R-:W-:Y:S01]  /*2e40*/  LOP3.LUT R2, R5.reuse, 0x800fffff, RZ, 0xc0, !PT ;  /* 0x800fffff05027812 */ /* 0x040fe200078ec0ff */
[----:B------:R-:W-:Y:S01]  /*2e50*/  IMAD.MOV.U32 R13, RZ, RZ, 0x1ca00000 ;  /* 0x1ca00000ff0d7424 */ /* 0x000fe200078e00ff */
[----:B------:R-:W-:Y:S02]  /*2e60*/  LOP3.LUT R18, R5, 0x7ff00000, RZ, 0xc0, !PT ;  /* 0x7ff0000005127812 */ /* 0x000fe400078ec0ff */
[----:B------:R-:W-:Y:S01]  /*2e70*/  LOP3.LUT R3, R2, 0x3ff00000, RZ, 0xfc, !PT ;  /* 0x3ff0000002037812 */ /* 0x000fe200078efcff */
[----:B------:R-:W-:-:S06]  /*2e80*/  IMAD.MOV.U32 R2, RZ, RZ, R4 ;  /* 0x000000ffff027224 */ /* 0x000fcc00078e0004 */
[----:B------:R-:W-:-:S06]  /*2e90*/  @!P0 DMUL R2, R4, 8.98846567431157953865e+307 ;  /* 0x7fe0000004028828 */ /* 0x000fcc0000000000 */
[----:B------:R-:W0:Y:S02]  /*2ea0*/  MUFU.RCP64H R7, R3 ;  /* 0x0000000300077308 */ /* 0x000e240000001800 */
[----:B0-----:R-:W-:-:S08]  /*2eb0*/  DFMA R8, R6, -R2, 1 ;  /* 0x3ff000000608742b */ /* 0x001fd00000000802 */
[----:B------:R-:W-:-:S08]  /*2ec0*/  DFMA R8, R8, R8, R8 ;  /* 0x000000080808722b */ /* 0x000fd00000000008 */
[----:B------:R-:W-:Y:S01]  /*2ed0*/  DFMA R10, R6, R8, R6 ;  /* 0x00000008060a722b */ /* 0x000fe20000000006 */
[----:B------:R-:W-:Y:S02]  /*2ee0*/  IMAD.MOV.U32 R7, RZ, RZ, R23 ;  /* 0x000000ffff077224 */ /* 0x000fe400078e0017 */
[----:B------:R-:W-:-:S03]  /*2ef0*/  IMAD.MOV.U32 R6, RZ, RZ, R22 ;  /* 0x000000ffff067224 */ /* 0x000fc600078e0016 */
[----:B------:R-:W-:Y:S02]  /*2f00*/  LOP3.LUT R12, R7, 0x7ff00000, RZ, 0xc0, !PT ;  /* 0x7ff00000070c7812 */ /* 0x000fe400078ec0ff */
[----:B------:R-:W-:Y:S01]  /*2f10*/  DFMA R14, R10, -R2, 1 ;  /* 0x3ff000000a0e742b */ /* 0x000fe20000000802 */
[----:B------:R-:W-:Y:S01]  /*2f20*/  IMAD.MOV.U32 R8, RZ, RZ, R6 ;  /* 0x000000ffff087224 */ /* 0x000fe200078e0006 */
[----:B------:R-:W-:Y:S01]  /*2f30*/  ISETP.GE.U32.AND P2, PT, R12, R18, PT ;  /* 0x000000120c00720c */ /* 0x000fe20003f46070 */
[----:B------:R-:W-:-:S03]  /*2f40*/  IMAD.MOV.U32 R19, RZ, RZ, R12 ;  /* 0x000000ffff137224 */ /* 0x000fc600078e000c */
[----:B------:R-:W-:Y:S02]  /*2f50*/  SEL R9, R13, 0x63400000, !P2 ;  /* 0x634000000d097807 */ /* 0x000fe40005000000 */
[----:B------:R-:W-:Y:S01]  /*2f60*/  DFMA R10, R10, R14, R10 ;  /* 0x0000000e0a0a722b */ /* 0x000fe2000000000a */
[----:B------:R-:W-:Y:S02]  /*2f70*/  FSETP.GEU.AND P2, PT, |R7|, 1.469367938527859385e-39, PT ;  /* 0x001000000700780b */ /* 0x000fe40003f4e200 */
[----:B------:R-:W-:-:S11]  /*2f80*/  LOP3.LUT R9, R9, 0x800fffff, R7, 0xf8, !PT ;  /* 0x800fffff09097812 */ /* 0x000fd600078ef807 */
[----:B------:R-:W-:Y:S05]  /*2f90*/  @P2 BRA `(.L_x_29) ;  /* 0x0000000000202947 */ /* 0x000fea0003800000 */
[----:B------:R-:W-:Y:S01]  /*2fa0*/  LOP3.LUT R15, R5, 0x7ff00000, RZ, 0xc0, !PT ;  /* 0x7ff00000050f7812 */ /* 0x000fe200078ec0ff */
[----:B------:R-:W-:-:S03]  /*2fb0*/  IMAD.MOV.U32 R14, RZ, RZ, RZ ;  /* 0x000000ffff0e7224 */ /* 0x000fc600078e00ff */
[----:B------:R-:W-:-:S04]  /*2fc0*/  ISETP.GE.U32.AND P2, PT, R12, R15, PT ;  /* 0x0000000f0c00720c */ /* 0x000fc80003f46070 */
[----:B------:R-:W-:-:S04]  /*2fd0*/  SEL R15, R13, 0x63400000, !P2 ;  /* 0x634000000d0f7807 */ /* 0x000fc80005000000 */
[----:B------:R-:W-:-:S04]  /*2fe0*/  LOP3.LUT R15, R15, 0x80000000, R7, 0xf8, !PT ;  /* 0x800000000f0f7812 */ /* 0x000fc800078ef807 */
[----:B------:R-:W-:-:S06]  /*2ff0*/  LOP3.LUT R15, R15, 0x100000, RZ, 0xfc, !PT ;  /* 0x001000000f0f7812 */ /* 0x000fcc00078efcff */
[----:B------:R-:W-:-:S10]  /*3000*/  DFMA R8, R8, 2, -R14 ;  /* 0x400000000808782b */ /* 0x000fd4000000080e */
[----:B------:R-:W-:-:S07]  /*3010*/  LOP3.LUT R19, R9, 0x7ff00000, RZ, 0xc0, !PT ;  /* 0x7ff0000009137812 */ /* 0x000fce00078ec0ff */
.L_x_29:
[----:B------:R-:W-:Y:S01]  /*3020*/  @!P0 LOP3.LUT R18, R3, 0x7ff00000, RZ, 0xc0, !PT ;  /* 0x7ff0000003128812 */ /* 0x000fe200078ec0ff */
[----:B------:R-:W-:Y:S01]  /*3030*/  DMUL R14, R10, R8 ;  /* 0x000000080a0e7228 */ /* 0x000fe20000000000 */
[----:B------:R-:W-:-:S03]  /*3040*/  IADD3 R20, PT, PT, R19, -0x1, RZ ;  /* 0xffffffff13147810 */ /* 0x000fc60007ffe0ff */
[----:B------:R-:W-:Y:S01]  /*3050*/  VIADD R21, R18, 0xffffffff ;  /* 0xffffffff12157836 */ /* 0x000fe20000000000 */
[----:B------:R-:W-:-:S03]  /*3060*/  ISETP.GT.U32.AND P0, PT, R20, 0x7feffffe, PT ;  /* 0x7feffffe1400780c */ /* 0x000fc60003f04070 */
[----:B------:R-:W-:Y:S01]  /*3070*/  DFMA R16, R14, -R2, R8 ;  /* 0x800000020e10722b */ /* 0x000fe20000000008 */
[----:B------:R-:W-:-:S07]  /*3080*/  ISETP.GT.U32.OR P0, PT, R21, 0x7feffffe, P0 ;  /* 0x7feffffe1500780c */ /* 0x000fce0000704470 */
[----:B------:R-:W-:-:S06]  /*3090*/  DFMA R10, R10, R16, R14 ;  /* 0x000000100a0a722b */ /* 0x000fcc000000000e */
[----:B------:R-:W-:Y:S05]  /*30a0*/  @P0 BRA `(.L_x_30) ;  /* 0x00000000006c0947 */ /* 0x000fea0003800000 */
[----:B------:R-:W-:-:S04]  /*30b0*/  LOP3.LUT R7, R5, 0x7ff00000, RZ, 0xc0, !PT ;  /* 0x7ff0000005077812 */ /* 0x000fc800078ec0ff */
[CC--:B------:R-:W-:Y:S02]  /*30c0*/  VIADDMNMX R6, R12.reuse, -R7.reuse, 0xb9600000, !PT ;  /* 0xb96000000c067446 */ /* 0x0c0fe40007800907 */
[----:B------:R-:W-:Y:S02]  /*30d0*/  ISETP.GE.U32.AND P0, PT, R12, R7, PT ;  /* 0x000000070c00720c */ /* 0x000fe40003f06070 */
[----:B------:R-:W-:Y:S02]  /*30e0*/  VIMNMX R6, PT, PT, R6, 0x46a00000, PT ;  /* 0x46a0000006067848 */ /* 0x000fe40003fe0100 */
[----:B------:R-:W-:-:S05]  /*30f0*/  SEL R13, R13, 0x63400000, !P0 ;  /* 0x634000000d0d7807 */ /* 0x000fca0004000000 */
[----:B------:R-:W-:Y:S02]  /*3100*/  IMAD.IADD R14, R6, 0x1, -R13 ;  /* 0x00000001060e7824 */ /* 0x000fe400078e0a0d */
[----:B------:R-:W-:Y:S02]  /*3110*/  IMAD.MOV.U32 R6, RZ, RZ, RZ ;  /* 0x000000ffff067224 */ /* 0x000fe400078e00ff */
[----:B------:R-:W-:-:S06]  /*3120*/  VIADD R7, R14, 0x7fe00000 ;  /* 0x7fe000000e077836 */ /* 0x000fcc0000000000 */
[----:B------:R-:W-:-:S10]  /*3130*/  DMUL R12, R10, R6 ;  /* 0x000000060a0c7228 */ /* 0x000fd40000000000 */
[----:B------:R-:W-:-:S13]  /*3140*/  FSETP.GTU.AND P0, PT, |R13|, 1.469367938527859385e-39, PT ;  /* 0x001000000d00780b */ /* 0x000fda0003f0c200 */
[----:B------:R-:W-:Y:S05]  /*3150*/  @P0 BRA `(.L_x_31) ;  /* 0x0000000000940947 */ /* 0x000fea0003800000 */
[----:B------:R-:W-:Y:S01]  /*3160*/  DFMA R2, R10, -R2, R8 ;  /* 0x800000020a02722b */ /* 0x000fe20000000008 */
[----:B------:R-:W-:-:S09]  /*3170*/  IMAD.MOV.U32 R6, RZ, RZ, RZ ;  /* 0x000000ffff067224 */ /* 0x000fd200078e00ff */
[C---:B------:R-:W-:Y:S02]  /*3180*/  FSETP.NEU.AND P0, PT, R3.reuse, RZ, PT ;  /* 0x000000ff0300720b */ /* 0x040fe40003f0d000 */
[----:B------:R-:W-:-:S04]  /*3190*/  LOP3.LUT R5, R3, 0x80000000, R5, 0x48, !PT ;  /* 0x8000000003057812 */ /* 0x000fc800078e4805 */
[----:B------:R-:W-:-:S07]  /*31a0*/  LOP3.LUT R7, R5, R7, RZ, 0xfc, !PT ;  /* 0x0000000705077212 */ /* 0x000fce00078efcff */
[----:B------:R-:W-:Y:S05]  /*31b0*/  @!P0 BRA `(.L_x_31) ;  /* 0x00000000007c8947 */ /* 0x000fea0003800000 */
[----:B------:R-:W-:Y:S01]  /*31c0*/  IMAD.MOV R3, RZ, RZ, -R14 ;  /* 0x000000ffff037224 */ /* 0x000fe200078e0a0e */
[----:B------:R-:W-:Y:S01]  /*31d0*/  DMUL.RP R6, R10, R6 ;  /* 0x000000060a067228 */ /* 0x000fe20000008000 */
[----:B------:R-:W-:-:S06]  /*31e0*/  IMAD.MOV.U32 R2, RZ, RZ, RZ ;  /* 0x000000ffff027224 */ /* 0x000fcc00078e00ff */
[----:B------:R-:W-:-:S03]  /*31f0*/  DFMA R2, R12, -R2, R10 ;  /* 0x800000020c02722b */ /* 0x000fc6000000000a */
[----:B------:R-:W-:-:S03]  /*3200*/  LOP3.LUT R5, R7, R5, RZ, 0x3c, !PT ;  /* 0x0000000507057212 */ /* 0x000fc600078e3cff */
[----:B------:R-:W-:-:S04]  /*3210*/  IADD3 R2, PT, PT, -R14, -0x43300000, RZ ;  /* 0xbcd000000e027810 */ /* 0x000fc80007ffe1ff */
[----:B------:R-:W-:-:S04]  /*3220*/  FSETP.NEU.AND P0, PT, |R3|, R2, PT ;  /* 0x000000020300720b */ /* 0x000fc80003f0d200 */
[----:B------:R-:W-:Y:S02]  /*3230*/  FSEL R12, R6, R12, !P0 ;  /* 0x0000000c060c7208 */ /* 0x000fe40004000000 */
[----:B------:R-:W-:Y:S01]  /*3240*/  FSEL R13, R5, R13, !P0 ;  /* 0x0000000d050d7208 */ /* 0x000fe20004000000 */
[----:B------:R-:W-:Y:S06]  /*3250*/  BRA `(.L_x_31) ;  /* 0x0000000000547947 */ /* 0x000fec0003800000 */
.L_x_30:
[----:B------:R-:W-:-:S14]  /*3260*/  DSETP.NAN.AND P0, PT, R6, R6, PT ;  /* 0x000000060600722a */ /* 0x000fdc0003f08000 */
[----:B------:R-:W-:Y:S05]  /*3270*/  @P0 BRA `(.L_x_32) ;  /* 0x0000000000440947 */ /* 0x000fea0003800000 */
[----:B------:R-:W-:-:S14]  /*3280*/  DSETP.NAN.AND P0, PT, R4, R4, PT ;  /* 0x000000040400722a */ /* 0x000fdc0003f08000 */
[----:B------:R-:W-:Y:S05]  /*3290*/  @P0 BRA `(.L_x_33) ;  /* 0x0000000000300947 */ /* 0x000fea0003800000 */
[----:B------:R-:W-:Y:S01]  /*32a0*/  ISETP.NE.AND P0, PT, R19, R18, PT ;  /* 0x000000121300720c */ /* 0x000fe20003f05270 */
[----:B------:R-:W-:Y:S02]  /*32b0*/  IMAD.MOV.U32 R12, RZ, RZ, 0x0 ;  /* 0x00000000ff0c7424 */ /* 0x000fe400078e00ff */
[----:B------:R-:W-:-:S10]  /*32c0*/  IMAD.MOV.U32 R13, RZ, RZ, -0x80000 ;  /* 0xfff80000ff0d7424 */ /* 0x000fd400078e00ff */
[----:B------:R-:W-:Y:S05]  /*32d0*/  @!P0 BRA `(.L_x_31) ;  /* 0x0000000000348947 */ /* 0x000fea0003800000 */
[----:B------:R-:W-:Y:S02]  /*32e0*/  ISETP.NE.AND P0, PT, R19, 0x7ff00000, PT ;  /* 0x7ff000001300780c */ /* 0x000fe40003f05270 */
[----:B------:R-:W-:Y:S02]  /*32f0*/  LOP3.LUT R13, R7, 0x80000000, R5, 0x48, !PT ;  /* 0x80000000070d7812 */ /* 0x000fe400078e4805 */
[----:B------:R-:W-:-:S13]  /*3300*/  ISETP.EQ.OR P0, PT, R18, RZ, !P0 ;  /* 0x000000ff1200720c */ /* 0x000fda0004702670 */
[----:B------:R-:W-:Y:S01]  /*3310*/  @P0 LOP3.LUT R2, R13, 0x7ff00000, RZ, 0xfc, !PT ;  /* 0x7ff000000d020812 */ /* 0x000fe200078efcff */
[----:B------:R-:W-:Y:S01]  /*3320*/  @!P0 IMAD.MOV.U32 R12, RZ, RZ, RZ ;  /* 0x000000ffff0c8224 */ /* 0x000fe200078e00ff */
[----:B------:R-:W-:-:S03]  /*3330*/  @P0 MOV R12, RZ ;  /* 0x000000ff000c0202 */ /* 0x000fc60000000f00 */
[----:B------:R-:W-:Y:S01]  /*3340*/  @P0 IMAD.MOV.U32 R13, RZ, RZ, R2 ;  /* 0x000000ffff0d0224 */ /* 0x000fe200078e0002 */
[----:B------:R-:W-:Y:S06]  /*3350*/  BRA `(.L_x_31) ;  /* 0x0000000000147947 */ /* 0x000fec0003800000 */
.L_x_33:
[----:B------:R-:W-:Y:S01]  /*3360*/  LOP3.LUT R13, R5, 0x80000, RZ, 0xfc, !PT ;  /* 0x00080000050d7812 */ /* 0x000fe200078efcff */
[----:B------:R-:W-:Y:S01]  /*3370*/  IMAD.MOV.U32 R12, RZ, RZ, R4 ;  /* 0x000000ffff0c7224 */ /* 0x000fe200078e0004 */
[----:B------:R-:W-:Y:S06]  /*3380*/  BRA `(.L_x_31) ;  /* 0x0000000000087947 */ /* 0x000fec0003800000 */
.L_x_32:
[----:B------:R-:W-:Y:S01]  /*3390*/  LOP3.LUT R13, R7, 0x80000, RZ, 0xfc, !PT ;  /* 0x00080000070d7812 */ /* 0x000fe200078efcff */
[----:B------:R-:W-:-:S07]  /*33a0*/  IMAD.MOV.U32 R12, RZ, RZ, R6 ;  /* 0x000000ffff0c7224 */ /* 0x000fce00078e0006 */
.L_x_31:
[----:B------:R-:W-:Y:S02]  /*33b0*/  IMAD.MOV.U32 R2, RZ, RZ, R0 ;  /* 0x000000ffff027224 */ /* 0x000fe400078e0000 */
[----:B------:R-:W-:Y:S02]  /*33c0*/  IMAD.MOV.U32 R3, RZ, RZ, 0x0 ;  /* 0x00000000ff037424 */ /* 0x000fe400078e00ff */
[----:B------:R-:W-:Y:S02]  /*33d0*/  IMAD.MOV.U32 R4, RZ, RZ, R12 ;  /* 0x000000ffff047224 */ /* 0x000fe400078e000c */
[----:B------:R-:W-:Y:S01]  /*33e0*/  IMAD.MOV.U32 R5, RZ, RZ, R13 ;  /* 0x000000ffff057224 */ /* 0x000fe200078e000d */
[----:B------:R-:W-:Y:S06]  /*33f0*/  RET.REL.NODEC R2 `(_Z17orthogonal_kernelPdS_Pbiiii) ;  /* 0xffffffcc02007950 */ /* 0x000fec0003c3ffff */
        .weak           $__internal_2_$__cuda_sm20_dsqrt_rn_f64_mediumpath_v1
        .type           $__internal_2_$__cuda_sm20_dsqrt_rn_f64_mediumpath_v1,@function
        .size           $__internal_2_$__cuda_sm20_dsqrt_rn_f64_mediumpath_v1,(.L_x_40 - $__internal_2_$__cuda_sm20_dsqrt_rn_f64_mediumpath_v1)
$__internal_2_$__cuda_sm20_dsqrt_rn_f64_mediumpath_v1:
[----:B------:R-:W-:Y:S01]  /*3400*/  ISETP.GE.U32.AND P0, PT, R16, -0x3400000, PT ;  /* 0xfcc000001000780c */ /* 0x000fe20003f06070 */
[----:B------:R-:W-:Y:S02]  /*3410*/  IMAD.MOV.U32 R11, RZ, RZ, R9 ;  /* 0x000000ffff0b7224 */ /* 0x000fe400078e0009 */
[----:B------:R-:W-:-:S10]  /*3420*/  IMAD.MOV.U32 R16, RZ, RZ, R0 ;  /* 0x000000ffff107224 */ /* 0x000fd400078e0000 */
[----:B------:R-:W-:Y:S05]  /*3430*/  @!P0 BRA `(.L_x_34) ;  /* 0x0000000000208947 */ /* 0x000fea0003800000 */
[----:B------:R-:W-:-:S10]  /*3440*/  DFMA.RM R12, R14, R16, R12 ;  /* 0x000000100e0c722b */ /* 0x000fd4000000400c */
[----:B------:R-:W-:-:S05]  /*3450*/  IADD3 R14, P0, PT, R12, 0x1, RZ ;  /* 0x000000010c0e7810 */ /* 0x000fca0007f1e0ff */
[----:B------:R-:W-:-:S06]  /*3460*/  IMAD.X R15, RZ, RZ, R13, P0 ;  /* 0x000000ffff0f7224 */ /* 0x000fcc00000e060d */
[----:B------:R-:W-:-:S08]  /*3470*/  DFMA.RP R10, -R12, R14, R10 ;  /* 0x0000000e0c0a722b */ /* 0x000fd0000000810a */
[----:B------:R-:W-:-:S06]  /*3480*/  DSETP.GT.AND P0, PT, R10, RZ, PT ;  /* 0x000000ff0a00722a */ /* 0x000fcc0003f04000 */
[----:B------:R-:W-:Y:S02]  /*3490*/  FSEL R12, R14, R12, P0 ;  /* 0x0000000c0e0c7208 */ /* 0x000fe40000000000 */
[----:B------:R-:W-:Y:S01]  /*34a0*/  FSEL R13, R15, R13, P0 ;  /* 0x0000000d0f0d7208 */ /* 0x000fe20000000000 */
[----:B------:R-:W-:Y:S06]  /*34b0*/  BRA `(.L_x_35) ;  /* 0x0000000000647947 */ /* 0x000fec0003800000 */
.L_x_34:
[----:B------:R-:W-:-:S14]  /*34c0*/  DSETP.NE.AND P0, PT, R10, RZ, PT ;  /* 0x000000ff0a00722a */ /* 0x000fdc0003f05000 */
[----:B------:R-:W-:Y:S05]  /*34d0*/  @!P0 BRA `(.L_x_36) ;  /* 0x0000000000588947 */ /* 0x000fea0003800000 */
[----:B------:R-:W-:-:S13]  /*34e0*/  ISETP.GE.AND P0, PT, R11, RZ, PT ;  /* 0x000000ff0b00720c */ /* 0x000fda0003f06270 */
[----:B------:R-:W-:Y:S01]  /*34f0*/  @!P0 MOV R12, 0x0 ;  /* 0x00000000000c8802 */ /* 0x000fe20000000f00 */
[----:B------:R-:W-:Y:S01]  /*3500*/  @!P0 IMAD.MOV.U32 R13, RZ, RZ, -0x80000 ;  /* 0xfff80000ff0d8424 */ /* 0x000fe200078e00ff */
[----:B------:R-:W-:Y:S06]  /*3510*/  @!P0 BRA `(.L_x_35) ;  /* 0x00000000004c8947 */ /* 0x000fec0003800000 */
[----:B------:R-:W-:-:S13]  /*3520*/  ISETP.GT.AND P0, PT, R11, 0x7fefffff, PT ;  /* 0x7fefffff0b00780c */ /* 0x000fda0003f04270 */
[----:B------:R-:W-:Y:S05]  /*3530*/  @P0 BRA `(.L_x_36) ;  /* 0x0000000000400947 */ /* 0x000fea0003800000 */
[----:B------:R-:W-:Y:S01]  /*3540*/  DMUL R10, R10, 8.11296384146066816958e+31 ;  /* 0x469000000a0a7828 */ /* 0x000fe20000000000 */
[----:B------:R-:W-:Y:S02]  /*3550*/  IMAD.MOV.U32 R12, RZ, RZ, RZ ;  /* 0x000000ffff0c7224 */ /* 0x000fe400078e00ff */
[----:B------:R-:W-:Y:S02]  /*3560*/  IMAD.MOV.U32 R16, RZ, RZ, 0x0 ;  /* 0x00000000ff107424 */ /* 0x000fe400078e00ff */
[----:B------:R-:W-:Y:S01]  /*3570*/  IMAD.MOV.U32 R17, RZ, RZ, 0x3fd80000 ;  /* 0x3fd80000ff117424 */ /* 0x000fe200078e00ff */
[----:B------:R-:W0:Y:S02]  /*3580*/  MUFU.RSQ64H R13, R11 ;  /* 0x0000000b000d7308 */ /* 0x000e240000001c00 */
[----:B0-----:R-:W-:-:S08]  /*3590*/  DMUL R14, R12, R12 ;  /* 0x0000000c0c0e7228 */ /* 0x001fd00000000000 */
[----:B------:R-:W-:-:S08]  /*35a0*/  DFMA R14, R10, -R14, 1 ;  /* 0x3ff000000a0e742b */ /* 0x000fd0000000080e */
[----:B------:R-:W-:Y:S02]  /*35b0*/  DFMA R16, R14, R16, 0.5 ;  /* 0x3fe000000e10742b */ /* 0x000fe40000000010 */
[----:B------:R-:W-:-:S08]  /*35c0*/  DMUL R14, R12, R14 ;  /* 0x0000000e0c0e7228 */ /* 0x000fd00000000000 */
[----:B------:R-:W-:-:S08]  /*35d0*/  DFMA R14, R16, R14, R12 ;  /* 0x0000000e100e722b */ /* 0x000fd0000000000c */
[----:B------:R-:W-:Y:S02]  /*35e0*/  DMUL R12, R10, R14 ;  /* 0x0000000e0a0c7228 */ /* 0x000fe40000000000 */
[----:B------:R-:W-:-:S06]  /*35f0*/  VIADD R15, R15, 0xfff00000 ;  /* 0xfff000000f0f7836 */ /* 0x000fcc0000000000 */
[----:B------:R-:W-:-:S08]  /*3600*/  DFMA R16, R12, -R12, R10 ;  /* 0x8000000c0c10722b */ /* 0x000fd0000000000a */
[----:B------:R-:W-:-:S10]  /*3610*/  DFMA R12, R14, R16, R12 ;  /* 0x000000100e0c722b */ /* 0x000fd4000000000c */
[----:B------:R-:W-:Y:S01]  /*3620*/  VIADD R13, R13, 0xfcb00000 ;  /* 0xfcb000000d0d7836 */ /* 0x000fe20000000000 */
[----:B------:R-:W-:Y:S06]  /*3630*/  BRA `(.L_x_35) ;  /* 0x0000000000047947 */ /* 0x000fec0003800000 */
.L_x_36:
[----:B------:R-:W-:-:S11]  /*3640*/  DADD R12, R10, R10 ;  /* 0x000000000a0c7229 */ /* 0x000fd6000000000a */
.L_x_35:
[----:B------:R-:W-:Y:S02]  /*3650*/  IMAD.MOV.U32 R9, RZ, RZ, 0x0 ;  /* 0x00000000ff097424 */ /* 0x000fe400078e00ff */
[----:B------:R-:W-:Y:S02]  /*3660*/  IMAD.MOV.U32 R10, RZ, RZ, R12 ;  /* 0x000000ffff0a7224 */ /* 0x000fe400078e000c */
[----:B------:R-:W-:Y:S01]  /*3670*/  IMAD.MOV.U32 R11, RZ, RZ, R13 ;  /* 0x000000ffff0b7224 */ /* 0x000fe200078e000d */
[----:B------:R-:W-:Y:S06]  /*3680*/  RET.REL.NODEC R8 `(_Z17orthogonal_kernelPdS_Pbiiii) ;  /* 0xffffffc8085c7950 */ /* 0x000fec0003c3ffff */
.L_x_37:
[----:B------:R-:W-:-:S00]  /*3690*/  BRA `(.L_x_37) ;  /* 0xfffffffc00fc7947 */ /* 0x000fc0000383ffff */
[----:B------:R-:W-:-:S00]  /*36a0*/  NOP ;  /* 0x0000000000007918 */ /* 0x000fc00000000000 */
        /* <DEDUP_REMOVED lines=13> */
.L_x_40:


//--------------------- .nv.shared._Z17orthogonal_kernelPdS_Pbiiii --------------------------
	.section	.nv.shared._Z17orthogonal_kernelPdS_Pbiiii,"aw",@nobits
	.sectionflags	@""
	.align	8
.nv.shared._Z17orthogonal_kernelPdS_Pbiiii:
	.zero		1120


//--------------------- .nv.shared.reserved.0     --------------------------
	.section	.nv.shared.reserved.0,"aw",@nobits
	.weak		__nv_reservedSMEM_offset_0_alias
	.size		__nv_reservedSMEM_offset_0_alias, 0, 64
	.other		__nv_reservedSMEM_offset_0_alias,@"STO_CUDA_RESERVED_SHARED STV_DEFAULT"
__nv_reservedSMEM_offset_0_alias:
	.zero		0
	.zero		64


//--------------------- .nv.constant0._Z17orthogonal_kernelPdS_Pbiiii --------------------------
	.section	.nv.constant0._Z17orthogonal_kernelPdS_Pbiiii,"a",@progbits
	.sectionflags	@""
	.align	4
.nv.constant0._Z17orthogonal_kernelPdS_Pbiiii:
	.zero		936


//--------------------- SYMBOLS --------------------------

	.type		.nv.reservedSmem.offset0,@object
	.size		.nv.reservedSmem.offset0,0x4
	.type		.nv.reservedSmem.cap,@object
	.size		.nv.reservedSmem.cap,0x4
